//
// Generated by NVIDIA NVVM Compiler
//
// Compiler Build ID: CL-36424714
// Cuda compilation tools, release 13.0, V13.0.88
// Based on NVVM 20.0.0
//

.version 9.0
.target sm_100
.address_size 64

	// .globl	_Z15vectorAddKernelPKfS0_Pfi
.extern .shared .align 16 .b8 s_charCounts[];
.extern .shared .align 16 .b8 s_data[];

.visible .entry _Z15vectorAddKernelPKfS0_Pfi(
	.param .u64 .ptr .align 1 _Z15vectorAddKernelPKfS0_Pfi_param_0,
	.param .u64 .ptr .align 1 _Z15vectorAddKernelPKfS0_Pfi_param_1,
	.param .u64 .ptr .align 1 _Z15vectorAddKernelPKfS0_Pfi_param_2,
	.param .u32 _Z15vectorAddKernelPKfS0_Pfi_param_3
)
{
	.reg .pred 	%p<2>;
	.reg .b32 	%r<6>;
	.reg .b32 	%f<4>;
	.reg .b64 	%rd<11>;

	ld.param.u64 	%rd1, [_Z15vectorAddKernelPKfS0_Pfi_param_0];
	ld.param.u64 	%rd2, [_Z15vectorAddKernelPKfS0_Pfi_param_1];
	ld.param.u64 	%rd3, [_Z15vectorAddKernelPKfS0_Pfi_param_2];
	ld.param.u32 	%r2, [_Z15vectorAddKernelPKfS0_Pfi_param_3];
	mov.u32 	%r3, %ntid.x;
	mov.u32 	%r4, %ctaid.x;
	mov.u32 	%r5, %tid.x;
	mad.lo.s32 	%r1, %r3, %r4, %r5;
	setp.ge.s32 	%p1, %r1, %r2;
	@%p1 bra 	$L__BB0_2;
	cvta.to.global.u64 	%rd4, %rd1;
	cvta.to.global.u64 	%rd5, %rd2;
	cvta.to.global.u64 	%rd6, %rd3;
	mul.wide.s32 	%rd7, %r1, 4;
	add.s64 	%rd8, %rd4, %rd7;
	ld.global.f32 	%f1, [%rd8];
	add.s64 	%rd9, %rd5, %rd7;
	ld.global.f32 	%f2, [%rd9];
	add.f32 	%f3, %f1, %f2;
	add.s64 	%rd10, %rd6, %rd7;
	st.global.f32 	[%rd10], %f3;
$L__BB0_2:
	ret;

}
	// .globl	_Z25countCharInSegmentsKernelPKcPiiic
.visible .entry _Z25countCharInSegmentsKernelPKcPiiic(
	.param .u64 .ptr .align 1 _Z25countCharInSegmentsKernelPKcPiiic_param_0,
	.param .u64 .ptr .align 1 _Z25countCharInSegmentsKernelPKcPiiic_param_1,
	.param .u32 _Z25countCharInSegmentsKernelPKcPiiic_param_2,
	.param .u32 _Z25countCharInSegmentsKernelPKcPiiic_param_3,
	.param .u8 _Z25countCharInSegmentsKernelPKcPiiic_param_4
)
{
	.reg .pred 	%p<16>;
	.reg .b16 	%rs<12>;
	.reg .b32 	%r<70>;
	.reg .b64 	%rd<17>;

	ld.param.u64 	%rd6, [_Z25countCharInSegmentsKernelPKcPiiic_param_0];
	ld.param.u64 	%rd5, [_Z25countCharInSegmentsKernelPKcPiiic_param_1];
	ld.param.u32 	%r32, [_Z25countCharInSegmentsKernelPKcPiiic_param_2];
	ld.param.u32 	%r33, [_Z25countCharInSegmentsKernelPKcPiiic_param_3];
	ld.param.s8 	%rs1, [_Z25countCharInSegmentsKernelPKcPiiic_param_4];
	cvta.to.global.u64 	%rd1, %rd6;
	mov.u32 	%r1, %tid.x;
	mov.u32 	%r2, %ctaid.x;
	mov.u32 	%r69, %ntid.x;
	shl.b32 	%r34, %r1, 2;
	mov.u32 	%r35, s_charCounts;
	add.s32 	%r4, %r35, %r34;
	mov.b32 	%r36, 0;
	st.shared.u32 	[%r4], %r36;
	mul.lo.s32 	%r37, %r33, %r2;
	add.s32 	%r62, %r37, %r1;
	add.s32 	%r6, %r37, %r33;
	min.s32 	%r38, %r6, %r32;
	setp.le.s32 	%p1, %r38, %r62;
	@%p1 bra 	$L__BB1_17;
	add.s32 	%r40, %r62, %r69;
	max.s32 	%r41, %r38, %r40;
	setp.lt.s32 	%p2, %r40, %r38;
	selp.u32 	%r42, 1, 0, %p2;
	add.s32 	%r43, %r40, %r42;
	sub.s32 	%r44, %r41, %r43;
	div.u32 	%r45, %r44, %r69;
	add.s32 	%r8, %r45, %r42;
	and.b32  	%r46, %r8, 3;
	setp.eq.s32 	%p3, %r46, 3;
	mov.b32 	%r65, 0;
	@%p3 bra 	$L__BB1_6;
	add.s32 	%r48, %r8, 1;
	and.b32  	%r49, %r48, 3;
	neg.s32 	%r57, %r49;
	mov.b32 	%r65, 0;
	and.b16  	%rs3, %rs1, 255;
$L__BB1_3:
	.pragma "nounroll";
	cvt.s64.s32 	%rd7, %r62;
	add.s64 	%rd8, %rd1, %rd7;
	ld.global.u8 	%rs2, [%rd8];
	setp.ne.s16 	%p4, %rs2, %rs3;
	@%p4 bra 	$L__BB1_5;
	add.s32 	%r65, %r65, 1;
	st.shared.u32 	[%r4], %r65;
$L__BB1_5:
	add.s32 	%r62, %r62, %r69;
	add.s32 	%r57, %r57, 1;
	setp.ne.s32 	%p5, %r57, 0;
	@%p5 bra 	$L__BB1_3;
$L__BB1_6:
	setp.lt.u32 	%p6, %r8, 3;
	@%p6 bra 	$L__BB1_17;
	and.b16  	%rs5, %rs1, 255;
	cvt.u64.u32 	%rd10, %r69;
$L__BB1_8:
	cvt.s64.s32 	%rd9, %r62;
	add.s64 	%rd2, %rd1, %rd9;
	ld.global.u8 	%rs4, [%rd2];
	setp.ne.s16 	%p7, %rs4, %rs5;
	@%p7 bra 	$L__BB1_10;
	add.s32 	%r65, %r65, 1;
	st.shared.u32 	[%r4], %r65;
$L__BB1_10:
	add.s64 	%rd3, %rd2, %rd10;
	ld.global.u8 	%rs6, [%rd3];
	setp.ne.s16 	%p8, %rs6, %rs5;
	@%p8 bra 	$L__BB1_12;
	add.s32 	%r65, %r65, 1;
	st.shared.u32 	[%r4], %r65;
$L__BB1_12:
	add.s64 	%rd4, %rd3, %rd10;
	ld.global.u8 	%rs8, [%rd4];
	setp.ne.s16 	%p9, %rs8, %rs5;
	@%p9 bra 	$L__BB1_14;
	add.s32 	%r65, %r65, 1;
	st.shared.u32 	[%r4], %r65;
$L__BB1_14:
	add.s64 	%rd13, %rd4, %rd10;
	ld.global.u8 	%rs10, [%rd13];
	setp.ne.s16 	%p10, %rs10, %rs5;
	@%p10 bra 	$L__BB1_16;
	add.s32 	%r65, %r65, 1;
	st.shared.u32 	[%r4], %r65;
$L__BB1_16:
	shl.b32 	%r50, %r69, 2;
	add.s32 	%r62, %r50, %r62;
	setp.lt.s32 	%p11, %r62, %r38;
	@%p11 bra 	$L__BB1_8;
$L__BB1_17:
	bar.sync 	0;
	setp.lt.u32 	%p12, %r69, 2;
	@%p12 bra 	$L__BB1_21;
$L__BB1_18:
	shr.u32 	%r31, %r69, 1;
	setp.ge.u32 	%p13, %r1, %r31;
	@%p13 bra 	$L__BB1_20;
	shl.b32 	%r51, %r31, 2;
	add.s32 	%r52, %r4, %r51;
	ld.shared.u32 	%r53, [%r52];
	ld.shared.u32 	%r54, [%r4];
	add.s32 	%r55, %r54, %r53;
	st.shared.u32 	[%r4], %r55;
$L__BB1_20:
	bar.sync 	0;
	setp.gt.u32 	%p14, %r69, 3;
	mov.u32 	%r69, %r31;
	@%p14 bra 	$L__BB1_18;
$L__BB1_21:
	setp.ne.s32 	%p15, %r1, 0;
	@%p15 bra 	$L__BB1_23;
	ld.shared.u32 	%r56, [s_charCounts];
	cvta.to.global.u64 	%rd14, %rd5;
	mul.wide.u32 	%rd15, %r2, 4;
	add.s64 	%rd16, %rd14, %rd15;
	st.global.u32 	[%rd16], %r56;
$L__BB1_23:
	ret;

}
	// .globl	_Z22rleCompressBlockKernelPKciPhPii
.visible .entry _Z22rleCompressBlockKernelPKciPhPii(
	.param .u64 .ptr .align 1 _Z22rleCompressBlockKernelPKciPhPii_param_0,
	.param .u32 _Z22rleCompressBlockKernelPKciPhPii_param_1,
	.param .u64 .ptr .align 1 _Z22rleCompressBlockKernelPKciPhPii_param_2,
	.param .u64 .ptr .align 1 _Z22rleCompressBlockKernelPKciPhPii_param_3,
	.param .u32 _Z22rleCompressBlockKernelPKciPhPii_param_4
)
{
	.reg .pred 	%p<20>;
	.reg .b16 	%rs<34>;
	.reg .b32 	%r<58>;
	.reg .b64 	%rd<27>;

	ld.param.u64 	%rd7, [_Z22rleCompressBlockKernelPKciPhPii_param_0];
	ld.param.u32 	%r22, [_Z22rleCompressBlockKernelPKciPhPii_param_1];
	ld.param.u64 	%rd8, [_Z22rleCompressBlockKernelPKciPhPii_param_2];
	ld.param.u64 	%rd9, [_Z22rleCompressBlockKernelPKciPhPii_param_3];
	ld.param.u32 	%r23, [_Z22rleCompressBlockKernelPKciPhPii_param_4];
	cvta.to.global.u64 	%rd1, %rd7;
	cvta.to.global.u64 	%rd2, %rd9;
	cvta.to.global.u64 	%rd3, %rd8;
	mov.u32 	%r1, %tid.x;
	mov.u32 	%r2, %ntid.x;
	setp.ge.s32 	%p1, %r1, %r22;
	@%p1 bra 	$L__BB2_7;
	add.s32 	%r24, %r1, %r2;
	max.u32 	%r25, %r22, %r24;
	setp.lt.u32 	%p2, %r24, %r22;
	selp.u32 	%r26, 1, 0, %p2;
	add.s32 	%r27, %r24, %r26;
	sub.s32 	%r28, %r25, %r27;
	div.u32 	%r29, %r28, %r2;
	add.s32 	%r3, %r29, %r26;
	and.b32  	%r30, %r3, 3;
	setp.eq.s32 	%p3, %r30, 3;
	mov.u32 	%r51, %r1;
	@%p3 bra 	$L__BB2_4;
	cvt.u64.u32 	%rd10, %r1;
	add.s64 	%rd26, %rd1, %rd10;
	add.s32 	%r31, %r3, 1;
	and.b32  	%r32, %r31, 3;
	neg.s32 	%r49, %r32;
	cvt.u64.u32 	%rd11, %r2;
	mov.u32 	%r51, %r1;
$L__BB2_3:
	.pragma "nounroll";
	ld.global.u8 	%rs11, [%rd26];
	mov.u32 	%r33, s_data;
	add.s32 	%r34, %r33, %r51;
	st.shared.u8 	[%r34], %rs11;
	add.s32 	%r51, %r51, %r2;
	add.s64 	%rd26, %rd26, %rd11;
	add.s32 	%r49, %r49, 1;
	setp.ne.s32 	%p4, %r49, 0;
	@%p4 bra 	$L__BB2_3;
$L__BB2_4:
	setp.lt.u32 	%p5, %r3, 3;
	@%p5 bra 	$L__BB2_7;
	mov.u32 	%r35, s_data;
$L__BB2_6:
	cvt.u64.u32 	%rd12, %r51;
	add.s64 	%rd13, %rd1, %rd12;
	ld.global.u8 	%rs12, [%rd13];
	add.s32 	%r36, %r35, %r51;
	st.shared.u8 	[%r36], %rs12;
	add.s32 	%r37, %r51, %r2;
	cvt.u64.u32 	%rd14, %r37;
	add.s64 	%rd15, %rd1, %rd14;
	ld.global.u8 	%rs13, [%rd15];
	add.s32 	%r38, %r36, %r2;
	st.shared.u8 	[%r38], %rs13;
	add.s32 	%r39, %r37, %r2;
	cvt.u64.u32 	%rd16, %r39;
	add.s64 	%rd17, %rd1, %rd16;
	ld.global.u8 	%rs14, [%rd17];
	add.s32 	%r40, %r38, %r2;
	st.shared.u8 	[%r40], %rs14;
	add.s32 	%r41, %r39, %r2;
	cvt.u64.u32 	%rd18, %r41;
	add.s64 	%rd19, %rd1, %rd18;
	ld.global.u8 	%rs15, [%rd19];
	add.s32 	%r42, %r40, %r2;
	st.shared.u8 	[%r42], %rs15;
	add.s32 	%r51, %r41, %r2;
	setp.lt.s32 	%p6, %r51, %r22;
	@%p6 bra 	$L__BB2_6;
$L__BB2_7:
	bar.sync 	0;
	setp.ne.s32 	%p7, %r1, 0;
	@%p7 bra 	$L__BB2_24;
	setp.ne.s32 	%p8, %r22, 0;
	@%p8 bra 	$L__BB2_10;
	mov.b32 	%r48, 0;
	st.global.u32 	[%rd2], %r48;
	bra.uni 	$L__BB2_24;
$L__BB2_10:
	ld.shared.u8 	%rs30, [s_data];
	setp.lt.s32 	%p9, %r22, 2;
	mov.b16 	%rs31, 1;
	mov.b32 	%r55, 0;
	@%p9 bra 	$L__BB2_21;
	mov.b32 	%r55, 0;
	mov.b16 	%rs31, 1;
	mov.b32 	%r53, 1;
	mov.u32 	%r46, s_data;
$L__BB2_12:
	mov.u16 	%rs3, %rs30;
	mov.u16 	%rs2, %rs31;
	add.s32 	%r14, %r46, %r53;
	ld.shared.u8 	%rs4, [%r14];
	setp.ne.s16 	%p10, %rs4, %rs3;
	@%p10 bra 	$L__BB2_17;
	add.s16 	%rs31, %rs2, 1;
	and.b16  	%rs22, %rs31, 255;
	setp.ne.s16 	%p13, %rs22, 255;
	mov.u16 	%rs30, %rs3;
	@%p13 bra 	$L__BB2_20;
	add.s32 	%r15, %r55, 2;
	setp.gt.s32 	%p14, %r15, %r23;
	mov.b16 	%rs31, 255;
	mov.u16 	%rs30, %rs3;
	@%p14 bra 	$L__BB2_21;
	cvt.s64.s32 	%rd22, %r55;
	add.s64 	%rd23, %rd3, %rd22;
	mov.b16 	%rs25, 255;
	st.global.u8 	[%rd23], %rs25;
	st.global.u8 	[%rd23+1], %rs3;
	add.s32 	%r47, %r53, 1;
	setp.ge.s32 	%p15, %r47, %r22;
	mov.b16 	%rs31, 0;
	mov.u32 	%r55, %r15;
	mov.u16 	%rs30, %rs3;
	@%p15 bra 	$L__BB2_20;
	ld.shared.u8 	%rs30, [%r14+1];
	mov.u32 	%r55, %r15;
	bra.uni 	$L__BB2_20;
$L__BB2_17:
	and.b16  	%rs20, %rs2, 255;
	setp.eq.s16 	%p11, %rs20, 0;
	mov.b16 	%rs19, 1;
	mov.u16 	%rs30, %rs4;
	mov.u16 	%rs31, %rs19;
	@%p11 bra 	$L__BB2_20;
	add.s32 	%r16, %r55, 2;
	setp.gt.s32 	%p12, %r16, %r23;
	mov.u16 	%rs30, %rs3;
	mov.u16 	%rs31, %rs2;
	@%p12 bra 	$L__BB2_21;
	cvt.s64.s32 	%rd20, %r55;
	add.s64 	%rd21, %rd3, %rd20;
	st.global.u8 	[%rd21], %rs2;
	st.global.u8 	[%rd21+1], %rs3;
	mov.u32 	%r55, %r16;
	mov.u16 	%rs30, %rs4;
	mov.u16 	%rs31, %rs19;
$L__BB2_20:
	add.s32 	%r53, %r53, 1;
	setp.ne.s32 	%p16, %r53, %r22;
	@%p16 bra 	$L__BB2_12;
$L__BB2_21:
	and.b16  	%rs27, %rs31, 255;
	setp.eq.s16 	%p17, %rs27, 0;
	add.s32 	%r20, %r55, 2;
	setp.gt.s32 	%p18, %r20, %r23;
	or.pred  	%p19, %p17, %p18;
	@%p19 bra 	$L__BB2_23;
	cvt.s64.s32 	%rd24, %r55;
	add.s64 	%rd25, %rd3, %rd24;
	st.global.u8 	[%rd25], %rs31;
	st.global.u8 	[%rd25+1], %rs30;
	mov.u32 	%r55, %r20;
$L__BB2_23:
	st.global.u32 	[%rd2], %r55;
$L__BB2_24:
	ret;

}


// ===== COMPILED SASS (sm_100) =====

	.target	sm_100

	.elftype	@"ET_EXEC"


//--------------------- .note.nv.tkinfo           --------------------------
	.section	.note.nv.tkinfo,"",@"SHT_NOTE"
	.sectionflags	@"SHF_NOTE_NV_TKINFO"
	.tkinfo
        /*0018*/ 	.word	0x00000002
        /*0030*/ 	.string	""
        /*0030*/ 	.string	"ptxas"
        /*0030*/ 	.string	"Cuda compilation tools, release 13.0, V13.0.88"
        /*0030*/ 	.string	"Build cuda_13.0.r13.0/compiler.36424714_0"
        /*0030*/ 	.string	"-arch sm_100 -m 64 "



//--------------------- .note.nv.cuinfo           --------------------------
	.section	.note.nv.cuinfo,"",@"SHT_NOTE"
	.sectionflags	@"SHF_NOTE_NV_CUINFO"
        /*0018*/ 	.short	0x0002
        /*001a*/ 	.short	0x0064
        /*001c*/ 	.short	0x0082
	.zero		2


//--------------------- .nv.info                  --------------------------
	.section	.nv.info,"",@"SHT_CUDA_INFO"
	.align	4


	//----- nvinfo : EIATTR_REGCOUNT
	.align		4
        /*0000*/ 	.byte	0x04, 0x2f
        /*0002*/ 	.short	(.L_1 - .L_0)
	.align		4
.L_0:
        /*0004*/ 	.word	index@(_Z15vectorAddKernelPKfS0_Pfi)
        /*0008*/ 	.word	0x0000000c


	//----- nvinfo : EIATTR_FRAME_SIZE
	.align		4
.L_1:
        /*000c*/ 	.byte	0x04, 0x11
        /*000e*/ 	.short	(.L_3 - .L_2)
	.align		4
.L_2:
        /*0010*/ 	.word	index@(_Z15vectorAddKernelPKfS0_Pfi)
        /*0014*/ 	.word	0x00000000


	//----- nvinfo : EIATTR_REGCOUNT
	.align		4
.L_3:
        /*0018*/ 	.byte	0x04, 0x2f
        /*001a*/ 	.short	(.L_5 - .L_4)
	.align		4
.L_4:
        /*001c*/ 	.word	index@(_Z25countCharInSegmentsKernelPKcPiiic)
        /*0020*/ 	.word	0x00000014


	//----- nvinfo : EIATTR_FRAME_SIZE
	.align		4
.L_5:
        /*0024*/ 	.byte	0x04, 0x11
        /*0026*/ 	.short	(.L_7 - .L_6)
	.align		4
.L_6:
        /*0028*/ 	.word	index@(_Z25countCharInSegmentsKernelPKcPiiic)
        /*002c*/ 	.word	0x00000000


	//----- nvinfo : EIATTR_REGCOUNT
	.align		4
.L_7:
        /*0030*/ 	.byte	0x04, 0x2f
        /*0032*/ 	.short	(.L_9 - .L_8)
	.align		4
.L_8:
        /*0034*/ 	.word	index@(_Z22rleCompressBlockKernelPKciPhPii)
        /*0038*/ 	.word	0x00000014


	//----- nvinfo : EIATTR_FRAME_SIZE
	.align		4
.L_9:
        /*003c*/ 	.byte	0x04, 0x11
        /*003e*/ 	.short	(.L_11 - .L_10)
	.align		4
.L_10:
        /*0040*/ 	.word	index@(_Z22rleCompressBlockKernelPKciPhPii)
        /*0044*/ 	.word	0x00000000


	//----- nvinfo : EIATTR_MIN_STACK_SIZE
	.align		4
.L_11:
        /*0048*/ 	.byte	0x04, 0x12
        /*004a*/ 	.short	(.L_13 - .L_12)
	.align		4
.L_12:
        /*004c*/ 	.word	index@(_Z22rleCompressBlockKernelPKciPhPii)
        /*0050*/ 	.word	0x00000000


	//----- nvinfo : EIATTR_MIN_STACK_SIZE
	.align		4
.L_13:
        /*0054*/ 	.byte	0x04, 0x12
        /*0056*/ 	.short	(.L_15 - .L_14)
	.align		4
.L_14:
        /*0058*/ 	.word	index@(_Z25countCharInSegmentsKernelPKcPiiic)
        /*005c*/ 	.word	0x00000000


	//----- nvinfo : EIATTR_MIN_STACK_SIZE
	.align		4
.L_15:
        /*0060*/ 	.byte	0x04, 0x12
        /*0062*/ 	.short	(.L_17 - .L_16)
	.align		4
.L_16:
        /*0064*/ 	.word	index@(_Z15vectorAddKernelPKfS0_Pfi)
        /*0068*/ 	.word	0x00000000
.L_17:


//--------------------- .nv.compat                --------------------------
	.section	.nv.compat,"",@"SHT_CUDA_COMPAT_INFO"
	.align	4
        /*0000*/ 	.byte	0x02, 0x09, 0x00, 0x00, 0x02, 0x02, 0x01, 0x00, 0x02, 0x05, 0x05, 0x00, 0x03, 0x07, 0x01, 0x01
        /*0010*/ 	.byte	0x02, 0x03, 0x00, 0x00, 0x02, 0x06, 0x01, 0x00, 0x04, 0x0b, 0x08, 0x00, 0x09, 0x00, 0x00, 0x00
        /*0020*/ 	.byte	0x00, 0x00, 0x00, 0x00


//--------------------- .nv.info._Z22rleCompressBlockKernelPKciPhPii --------------------------
	.section	.nv.info._Z22rleCompressBlockKernelPKciPhPii,"",@"SHT_CUDA_INFO"
	.sectionflags	@""
	.align	4


	//----- nvinfo : EIATTR_CUDA_API_VERSION
	.align		4
        /*0000*/ 	.byte	0x04, 0x37
        /*0002*/ 	.short	(.L_19 - .L_18)
.L_18:
        /*0004*/ 	.word	0x00000082


	//----- nvinfo : EIATTR_KPARAM_INFO
	.align		4
.L_19:
        /*0008*/ 	.byte	0x04, 0x17
        /*000a*/ 	.short	(.L_21 - .L_20)
.L_20:
        /*000c*/ 	.word	0x00000000
        /*0010*/ 	.short	0x0004
        /*0012*/ 	.short	0x0020
        /*0014*/ 	.byte	0x00, 0xf0, 0x11, 0x00


	//----- nvinfo : EIATTR_KPARAM_INFO
	.align		4
.L_21:
        /*0018*/ 	.byte	0x04, 0x17
        /*001a*/ 	.short	(.L_23 - .L_22)
.L_22:
        /*001c*/ 	.word	0x00000000
        /*0020*/ 	.short	0x0003
        /*0022*/ 	.short	0x0018
        /*0024*/ 	.byte	0x00, 0xf5, 0x21, 0x00


	//----- nvinfo : EIATTR_KPARAM_INFO
	.align		4
.L_23:
        /*0028*/ 	.byte	0x04, 0x17
        /*002a*/ 	.short	(.L_25 - .L_24)
.L_24:
        /*002c*/ 	.word	0x00000000
        /*0030*/ 	.short	0x0002
        /*0032*/ 	.short	0x0010
        /*0034*/ 	.byte	0x00, 0xf5, 0x21, 0x00


	//----- nvinfo : EIATTR_KPARAM_INFO
	.align		4
.L_25:
        /*0038*/ 	.byte	0x04, 0x17
        /*003a*/ 	.short	(.L_27 - .L_26)
.L_26:
        /*003c*/ 	.word	0x00000000
        /*0040*/ 	.short	0x0001
        /*0042*/ 	.short	0x0008
        /*0044*/ 	.byte	0x00, 0xf0, 0x11, 0x00


	//----- nvinfo : EIATTR_KPARAM_INFO
	.align		4
.L_27:
        /*0048*/ 	.byte	0x04, 0x17
        /*004a*/ 	.short	(.L_29 - .L_28)
.L_28:
        /*004c*/ 	.word	0x00000000
        /*0050*/ 	.short	0x0000
        /*0052*/ 	.short	0x0000
        /*0054*/ 	.byte	0x00, 0xf5, 0x21, 0x00


	//----- nvinfo : EIATTR_SPARSE_MMA_MASK
	.align		4
.L_29:
        /*0058*/ 	.byte	0x03, 0x50
        /*005a*/ 	.short	0x0000


	//----- nvinfo : EIATTR_MAXREG_COUNT
	.align		4
        /*005c*/ 	.byte	0x03, 0x1b
        /*005e*/ 	.short	0x00ff


	//----- nvinfo : EIATTR_NUM_BARRIERS
	.align		4
        /*0060*/ 	.byte	0x02, 0x4c
        /*0062*/ 	.byte	0x01
	.zero		1


	//----- nvinfo : EIATTR_MERCURY_ISA_VERSION
	.align		4
        /*0064*/ 	.byte	0x03, 0x5f
        /*0066*/ 	.short	0x0101


	//----- nvinfo : EIATTR_VRC_CTA_INIT_COUNT
	.align		4
        /*0068*/ 	.byte	0x02, 0x4a
	.zero		1
	.zero		1


	//----- nvinfo : EIATTR_EXIT_INSTR_OFFSETS
	.align		4
        /*006c*/ 	.byte	0x04, 0x1c
        /*006e*/ 	.short	(.L_31 - .L_30)


	//   ....[0]....
.L_30:
        /*0070*/ 	.word	0x000005c0


	//   ....[1]....
        /*0074*/ 	.word	0x00000600


	//   ....[2]....
        /*0078*/ 	.word	0x00000b10


	//----- nvinfo : EIATTR_CRS_STACK_SIZE
	.align		4
.L_31:
        /*007c*/ 	.byte	0x04, 0x1e
        /*007e*/ 	.short	(.L_33 - .L_32)
.L_32:
        /*0080*/ 	.word	0x00000000


	//----- nvinfo : EIATTR_CBANK_PARAM_SIZE
	.align		4
.L_33:
        /*0084*/ 	.byte	0x03, 0x19
        /*0086*/ 	.short	0x0024


	//----- nvinfo : EIATTR_PARAM_CBANK
	.align		4
        /*0088*/ 	.byte	0x04, 0x0a
        /*008a*/ 	.short	(.L_35 - .L_34)
	.align		4
.L_34:
        /*008c*/ 	.word	index@(.nv.constant0._Z22rleCompressBlockKernelPKciPhPii)
        /*0090*/ 	.short	0x0380
        /*0092*/ 	.short	0x0024


	//----- nvinfo : EIATTR_SW_WAR
	.align		4
.L_35:
        /*0094*/ 	.byte	0x04, 0x36
        /*0096*/ 	.short	(.L_37 - .L_36)
.L_36:
        /*0098*/ 	.word	0x00000008
.L_37:


//--------------------- .nv.info._Z25countCharInSegmentsKernelPKcPiiic --------------------------
	.section	.nv.info._Z25countCharInSegmentsKernelPKcPiiic,"",@"SHT_CUDA_INFO"
	.sectionflags	@""
	.align	4


	//----- nvinfo : EIATTR_CUDA_API_VERSION
	.align		4
        /*0000*/ 	.byte	0x04, 0x37
        /*0002*/ 	.short	(.L_39 - .L_38)
.L_38:
        /*0004*/ 	.word	0x00000082


	//----- nvinfo : EIATTR_KPARAM_INFO
	.align		4
.L_39:
        /*0008*/ 	.byte	0x04, 0x17
        /*000a*/ 	.short	(.L_41 - .L_40)
.L_40:
        /*000c*/ 	.word	0x00000000
        /*0010*/ 	.short	0x0004
        /*0012*/ 	.short	0x0018
        /*0014*/ 	.byte	0x00, 0xf0, 0x05, 0x00


	//----- nvinfo : EIATTR_KPARAM_INFO
	.align		4
.L_41:
        /*0018*/ 	.byte	0x04, 0x17
        /*001a*/ 	.short	(.L_43 - .L_42)
.L_42:
        /*001c*/ 	.word	0x00000000
        /*0020*/ 	.short	0x0003
        /*0022*/ 	.short	0x0014
        /*0024*/ 	.byte	0x00, 0xf0, 0x11, 0x00


	//----- nvinfo : EIATTR_KPARAM_INFO
	.align		4
.L_43:
        /*0028*/ 	.byte	0x04, 0x17
        /*002a*/ 	.short	(.L_45 - .L_44)
.L_44:
        /*002c*/ 	.word	0x00000000
        /*0030*/ 	.short	0x0002
        /*0032*/ 	.short	0x0010
        /*0034*/ 	.byte	0x00, 0xf0, 0x11, 0x00


	//----- nvinfo : EIATTR_KPARAM_INFO
	.align		4
.L_45:
        /*0038*/ 	.byte	0x04, 0x17
        /*003a*/ 	.short	(.L_47 - .L_46)
.L_46:
        /*003c*/ 	.word	0x00000000
        /*0040*/ 	.short	0x0001
        /*0042*/ 	.short	0x0008
        /*0044*/ 	.byte	0x00, 0xf5, 0x21, 0x00


	//----- nvinfo : EIATTR_KPARAM_INFO
	.align		4
.L_47:
        /*0048*/ 	.byte	0x04, 0x17
        /*004a*/ 	.short	(.L_49 - .L_48)
.L_48:
        /*004c*/ 	.word	0x00000000
        /*0050*/ 	.short	0x0000
        /*0052*/ 	.short	0x0000
        /*0054*/ 	.byte	0x00, 0xf5, 0x21, 0x00


	//----- nvinfo : EIATTR_SPARSE_MMA_MASK
	.align		4
.L_49:
        /*0058*/ 	.byte	0x03, 0x50
        /*005a*/ 	.short	0x0000


	//----- nvinfo : EIATTR_MAXREG_COUNT
	.align		4
        /*005c*/ 	.byte	0x03, 0x1b
        /*005e*/ 	.short	0x00ff


	//----- nvinfo : EIATTR_NUM_BARRIERS
	.align		4
        /*0060*/ 	.byte	0x02, 0x4c
        /*0062*/ 	.byte	0x01
	.zero		1


	//----- nvinfo : EIATTR_MERCURY_ISA_VERSION
	.align		4
        /*0064*/ 	.byte	0x03, 0x5f
        /*0066*/ 	.short	0x0101


	//----- nvinfo : EIATTR_VRC_CTA_INIT_COUNT
	.align		4
        /*0068*/ 	.byte	0x02, 0x4a
	.zero		1
	.zero		1


	//----- nvinfo : EIATTR_EXIT_INSTR_OFFSETS
	.align		4
        /*006c*/ 	.byte	0x04, 0x1c
        /*006e*/ 	.short	(.L_51 - .L_50)


	//   ....[0]....
.L_50:
        /*0070*/ 	.word	0x00000720


	//   ....[1]....
        /*0074*/ 	.word	0x000007a0


	//----- nvinfo : EIATTR_CRS_STACK_SIZE
	.align		4
.L_51:
        /*0078*/ 	.byte	0x04, 0x1e
        /*007a*/ 	.short	(.L_53 - .L_52)
.L_52:
        /*007c*/ 	.word	0x00000000


	//----- nvinfo : EIATTR_CBANK_PARAM_SIZE
	.align		4
.L_53:
        /*0080*/ 	.byte	0x03, 0x19
        /*0082*/ 	.short	0x0019


	//----- nvinfo : EIATTR_PARAM_CBANK
	.align		4
        /*0084*/ 	.byte	0x04, 0x0a
        /*0086*/ 	.short	(.L_55 - .L_54)
	.align		4
.L_54:
        /*0088*/ 	.word	index@(.nv.constant0._Z25countCharInSegmentsKernelPKcPiiic)
        /*008c*/ 	.short	0x0380
        /*008e*/ 	.short	0x0019


	//----- nvinfo : EIATTR_SW_WAR
	.align		4
.L_55:
        /*0090*/ 	.byte	0x04, 0x36
        /*0092*/ 	.short	(.L_57 - .L_56)
.L_56:
        /*0094*/ 	.word	0x00000008
.L_57:


//--------------------- .nv.info._Z15vectorAddKernelPKfS0_Pfi --------------------------
	.section	.nv.info._Z15vectorAddKernelPKfS0_Pfi,"",@"SHT_CUDA_INFO"
	.sectionflags	@""
	.align	4


	//----- nvinfo : EIATTR_CUDA_API_VERSION
	.align		4
        /*0000*/ 	.byte	0x04, 0x37
        /*0002*/ 	.short	(.L_59 - .L_58)
.L_58:
        /*0004*/ 	.word	0x00000082


	//----- nvinfo : EIATTR_KPARAM_INFO
	.align		4
.L_59:
        /*0008*/ 	.byte	0x04, 0x17
        /*000a*/ 	.short	(.L_61 - .L_60)
.L_60:
        /*000c*/ 	.word	0x00000000
        /*0010*/ 	.short	0x0003
        /*0012*/ 	.short	0x0018
        /*0014*/ 	.byte	0x00, 0xf0, 0x11, 0x00


	//----- nvinfo : EIATTR_KPARAM_INFO
	.align		4
.L_61:
        /*0018*/ 	.byte	0x04, 0x17
        /*001a*/ 	.short	(.L_63 - .L_62)
.L_62:
        /*001c*/ 	.word	0x00000000
        /*0020*/ 	.short	0x0002
        /*0022*/ 	.short	0x0010
        /*0024*/ 	.byte	0x00, 0xf5, 0x21, 0x00


	//----- nvinfo : EIATTR_KPARAM_INFO
	.align		4
.L_63:
        /*0028*/ 	.byte	0x04, 0x17
        /*002a*/ 	.short	(.L_65 - .L_64)
.L_64:
        /*002c*/ 	.word	0x00000000
        /*0030*/ 	.short	0x0001
        /*0032*/ 	.short	0x0008
        /*0034*/ 	.byte	0x00, 0xf5, 0x21, 0x00


	//----- nvinfo : EIATTR_KPARAM_INFO
	.align		4
.L_65:
        /*0038*/ 	.byte	0x04, 0x17
        /*003a*/ 	.short	(.L_67 - .L_66)
.L_66:
        /*003c*/ 	.word	0x00000000
        /*0040*/ 	.short	0x0000
        /*0042*/ 	.short	0x0000
        /*0044*/ 	.byte	0x00, 0xf5, 0x21, 0x00


	//----- nvinfo : EIATTR_SPARSE_MMA_MASK
	.align		4
.L_67:
        /*0048*/ 	.byte	0x03, 0x50
        /*004a*/ 	.short	0x0000


	//----- nvinfo : EIATTR_MAXREG_COUNT
	.align		4
        /*004c*/ 	.byte	0x03, 0x1b
        /*004e*/ 	.short	0x00ff


	//----- nvinfo : EIATTR_MERCURY_ISA_VERSION
	.align		4
        /*0050*/ 	.byte	0x03, 0x5f
        /*0052*/ 	.short	0x0101


	//----- nvinfo : EIATTR_VRC_CTA_INIT_COUNT
	.align		4
        /*0054*/ 	.byte	0x02, 0x4a
	.zero		1
	.zero		1


	//----- nvinfo : EIATTR_EXIT_INSTR_OFFSETS
	.align		4
        /*0058*/ 	.byte	0x04, 0x1c
        /*005a*/ 	.short	(.L_69 - .L_68)


	//   ....[0]....
.L_68:
        /*005c*/ 	.word	0x00000070


	//   ....[1]....
        /*0060*/ 	.word	0x00000130


	//----- nvinfo : EIATTR_CBANK_PARAM_SIZE
	.align		4
.L_69:
        /*0064*/ 	.byte	0x03, 0x19
        /*0066*/ 	.short	0x001c


	//----- nvinfo : EIATTR_PARAM_CBANK
	.align		4
        /*0068*/ 	.byte	0x04, 0x0a
        /*006a*/ 	.short	(.L_71 - .L_70)
	.align		4
.L_70:
        /*006c*/ 	.word	index@(.nv.constant0._Z15vectorAddKernelPKfS0_Pfi)
        /*0070*/ 	.short	0x0380
        /*0072*/ 	.short	0x001c


	//----- nvinfo : EIATTR_SW_WAR
	.align		4
.L_71:
        /*0074*/ 	.byte	0x04, 0x36
        /*0076*/ 	.short	(.L_73 - .L_72)
.L_72:
        /*0078*/ 	.word	0x00000008
.L_73:


//--------------------- .nv.callgraph             --------------------------
	.section	.nv.callgraph,"",@"SHT_CUDA_CALLGRAPH"
	.align	4
	.sectionentsize	8
	.align		4
        /*0000*/ 	.word	0x00000000
	.align		4
        /*0004*/ 	.word	0xffffffff
	.align		4
        /*0008*/ 	.word	0x00000000
	.align		4
        /*000c*/ 	.word	0xfffffffe
	.align		4
        /*0010*/ 	.word	0x00000000
	.align		4
        /*0014*/ 	.word	0xfffffffd
	.align		4
        /*0018*/ 	.word	0x00000000
	.align		4
        /*001c*/ 	.word	0xfffffffc


//--------------------- .text._Z22rleCompressBlockKernelPKciPhPii --------------------------
	.section	.text._Z22rleCompressBlockKernelPKciPhPii,"ax",@progbits
	.align	128
        .global         _Z22rleCompressBlockKernelPKciPhPii
        .type           _Z22rleCompressBlockKernelPKciPhPii,@function
        .size           _Z22rleCompressBlockKernelPKciPhPii,(.L_x_21 - _Z22rleCompressBlockKernelPKciPhPii)
        .other          _Z22rleCompressBlockKernelPKciPhPii,@"STO_CUDA_ENTRY STV_DEFAULT"
_Z22rleCompressBlockKernelPKciPhPii:
.text._Z22rleCompressBlockKernelPKciPhPii:
[----:B------:R-:W-:Y:S01]  /*0000*/  LDC R1, c[0x0][0x37c] ;  /* 0x0000df00ff017b82 */ /* 0x000fe20000000800 */
[----:B------:R-:W0:Y:S01]  /*0010*/  S2R R0, SR_TID.X ;  /* 0x0000000000007919 */ /* 0x000e220000002100 */
[----:B------:R-:W0:Y:S01]  /*0020*/  LDCU UR7, c[0x0][0x388] ;  /* 0x00007100ff0777ac */ /* 0x000e220008000800 */
[----:B------:R-:W-:Y:S01]  /*0030*/  BSSY.RECONVERGENT B0, `(.L_x_0) ;  /* 0x0000056000007945 */ /* 0x000fe20003800200 */
[----:B------:R-:W1:Y:S01]  /*0040*/  LDCU.64 UR8, c[0x0][0x358] ;  /* 0x00006b00ff0877ac */ /* 0x000e620008000a00 */
[----:B------:R-:W2:Y:S01]  /*0050*/  LDCU UR4, c[0x0][0x360] ;  /* 0x00006c00ff0477ac */ /* 0x000ea20008000800 */
[----:B------:R-:W3:Y:S01]  /*0060*/  LDCU.64 UR12, c[0x0][0x380] ;  /* 0x00007000ff0c77ac */ /* 0x000ee20008000a00 */
[----:B0-----:R-:W-:-:S13]  /*0070*/  ISETP.GE.AND P0, PT, R0, UR7, PT ;  /* 0x0000000700007c0c */ /* 0x001fda000bf06270 */
[----:B-123--:R-:W-:Y:S05]  /*0080*/  @P0 BRA `(.L_x_1) ;  /* 0x0000000400400947 */ /* 0x00efea0003800000 */
[----:B------:R-:W0:Y:S01]  /*0090*/  I2F.U32.RP R7, UR4 ;  /* 0x0000000400077d06 */ /* 0x000e220008209000 */
[----:B------:R-:W-:Y:S01]  /*00a0*/  VIADD R4, R0, UR4 ;  /* 0x0000000400047c36 */ /* 0x000fe20008000000 */
[----:B------:R-:W-:Y:S01]  /*00b0*/  ISETP.NE.U32.AND P2, PT, RZ, UR4, PT ;  /* 0x00000004ff007c0c */ /* 0x000fe2000bf45070 */
[----:B------:R-:W-:Y:S03]  /*00c0*/  BSSY.RECONVERGENT B1, `(.L_x_2) ;  /* 0x000002f000017945 */ /* 0x000fe60003800200 */
[C---:B------:R-:W-:Y:S02]  /*00d0*/  ISETP.GE.U32.AND P0, PT, R4.reuse, UR7, PT ;  /* 0x0000000704007c0c */ /* 0x040fe4000bf06070 */
[----:B------:R-:W-:Y:S02]  /*00e0*/  VIMNMX.U32 R5, PT, PT, R4, UR7, !PT ;  /* 0x0000000704057c48 */ /* 0x000fe4000ffe0000 */
[----:B------:R-:W-:-:S04]  /*00f0*/  SEL R6, RZ, 0x1, P0 ;  /* 0x00000001ff067807 */ /* 0x000fc80000000000 */
[----:B------:R-:W-:Y:S01]  /*0100*/  IADD3 R5, PT, PT, R5, -R4, -R6 ;  /* 0x8000000405057210 */ /* 0x000fe20007ffe806 */
[----:B0-----:R-:W0:Y:S02]  /*0110*/  MUFU.RCP R7, R7 ;  /* 0x0000000700077308 */ /* 0x001e240000001000 */
[----:B0-----:R-:W-:-:S06]  /*0120*/  VIADD R2, R7, 0xffffffe ;  /* 0x0ffffffe07027836 */ /* 0x001fcc0000000000 */
[----:B------:R0:W1:Y:S02]  /*0130*/  F2I.FTZ.U32.TRUNC.NTZ R3, R2 ;  /* 0x0000000200037305 */ /* 0x000064000021f000 */
[----:B0-----:R-:W-:Y:S02]  /*0140*/  IMAD.MOV.U32 R2, RZ, RZ, RZ ;  /* 0x000000ffff027224 */ /* 0x001fe400078e00ff */
[----:B-1----:R-:W-:-:S04]  /*0150*/  IMAD.MOV R9, RZ, RZ, -R3 ;  /* 0x000000ffff097224 */ /* 0x002fc800078e0a03 */
[----:B------:R-:W-:-:S04]  /*0160*/  IMAD R9, R9, UR4, RZ ;  /* 0x0000000409097c24 */ /* 0x000fc8000f8e02ff */
[----:B------:R-:W-:-:S06]  /*0170*/  IMAD.HI.U32 R8, R3, R9, R2 ;  /* 0x0000000903087227 */ /* 0x000fcc00078e0002 */
[----:B------:R-:W-:-:S04]  /*0180*/  IMAD.HI.U32 R3, R8, R5, RZ ;  /* 0x0000000508037227 */ /* 0x000fc800078e00ff */
[----:B------:R-:W-:-:S04]  /*0190*/  IMAD.MOV R2, RZ, RZ, -R3 ;  /* 0x000000ffff027224 */ /* 0x000fc800078e0a03 */
[----:B------:R-:W-:-:S05]  /*01a0*/  IMAD R5, R2, UR4, R5 ;  /* 0x0000000402057c24 */ /* 0x000fca000f8e0205 */
[----:B------:R-:W-:-:S13]  /*01b0*/  ISETP.GE.U32.AND P0, PT, R5, UR4, PT ;  /* 0x0000000405007c0c */ /* 0x000fda000bf06070 */
[----:B------:R-:W-:Y:S02]  /*01c0*/  @P0 VIADD R5, R5, -UR4 ;  /* 0x8000000405050c36 */ /* 0x000fe40008000000 */
[----:B------:R-:W-:-:S03]  /*01d0*/  @P0 VIADD R3, R3, 0x1 ;  /* 0x0000000103030836 */ /* 0x000fc60000000000 */
[----:B------:R-:W-:-:S13]  /*01e0*/  ISETP.GE.U32.AND P1, PT, R5, UR4, PT ;  /* 0x0000000405007c0c */ /* 0x000fda000bf26070 */
[----:B------:R-:W-:Y:S01]  /*01f0*/  @P1 VIADD R3, R3, 0x1 ;  /* 0x0000000103031836 */ /* 0x000fe20000000000 */
[----:B------:R-:W-:-:S05]  /*0200*/  @!P2 LOP3.LUT R3, RZ, UR4, RZ, 0x33, !PT ;  /* 0x00000004ff03ac12 */ /* 0x000fca000f8e33ff */
[----:B------:R-:W-:-:S05]  /*0210*/  IMAD.IADD R3, R6, 0x1, R3 ;  /* 0x0000000106037824 */ /* 0x000fca00078e0203 */
[C---:B------:R-:W-:Y:S02]  /*0220*/  LOP3.LUT R2, R3.reuse, 0x3, RZ, 0xc0, !PT ;  /* 0x0000000303027812 */ /* 0x040fe400078ec0ff */
[----:B------:R-:W-:Y:S02]  /*0230*/  ISETP.GE.U32.AND P0, PT, R3, 0x3, PT ;  /* 0x000000030300780c */ /* 0x000fe40003f06070 */
[----:B------:R-:W-:Y:S01]  /*0240*/  ISETP.NE.AND P1, PT, R2, 0x3, PT ;  /* 0x000000030200780c */ /* 0x000fe20003f25270 */
[----:B------:R-:W-:-:S12]  /*0250*/  IMAD.MOV.U32 R2, RZ, RZ, R0 ;  /* 0x000000ffff027224 */ /* 0x000fd800078e0000 */
[----:B------:R-:W-:Y:S05]  /*0260*/  @!P1 BRA `(.L_x_3) ;  /* 0x0000000000509947 */ /* 0x000fea0003800000 */
[----:B------:R-:W0:Y:S01]  /*0270*/  S2R R7, SR_CgaCtaId ;  /* 0x0000000000077919 */ /* 0x000e220000008800 */
[----:B------:R-:W1:Y:S01]  /*0280*/  LDCU.64 UR10, c[0x0][0x380] ;  /* 0x00007000ff0a77ac */ /* 0x000e620008000a00 */
[----:B------:R-:W-:Y:S01]  /*0290*/  VIADD R3, R3, 0x1 ;  /* 0x0000000103037836 */ /* 0x000fe20000000000 */
[----:B------:R-:W-:-:S04]  /*02a0*/  MOV R2, 0x400 ;  /* 0x0000040000027802 */ /* 0x000fc80000000f00 */
[----:B------:R-:W-:-:S05]  /*02b0*/  LOP3.LUT R3, R3, 0x3, RZ, 0xc0, !PT ;  /* 0x0000000303037812 */ /* 0x000fca00078ec0ff */
[----:B------:R-:W-:Y:S01]  /*02c0*/  IMAD.MOV R3, RZ, RZ, -R3 ;  /* 0x000000ffff037224 */ /* 0x000fe200078e0a03 */
[----:B-1----:R-:W-:-:S05]  /*02d0*/  IADD3 R6, P1, PT, R0, UR10, RZ ;  /* 0x0000000a00067c10 */ /* 0x002fca000ff3e0ff */
[----:B------:R-:W-:Y:S01]  /*02e0*/  IMAD.X R5, RZ, RZ, UR11, P1 ;  /* 0x0000000bff057e24 */ /* 0x000fe200088e06ff */
[----:B0-----:R-:W-:Y:S01]  /*02f0*/  LEA R7, R7, R2, 0x18 ;  /* 0x0000000207077211 */ /* 0x001fe200078ec0ff */
[----:B------:R-:W-:-:S07]  /*0300*/  IMAD.MOV.U32 R2, RZ, RZ, R0 ;  /* 0x000000ffff027224 */ /* 0x000fce00078e0000 */
.L_x_4:
[----:B0-----:R-:W-:-:S06]  /*0310*/  IMAD.MOV.U32 R4, RZ, RZ, R6 ;  /* 0x000000ffff047224 */ /* 0x001fcc00078e0006 */
[----:B------:R0:W2:Y:S01]  /*0320*/  LDG.E.U8 R4, desc[UR8][R4.64] ;  /* 0x0000000804047981 */ /* 0x0000a2000c1e1100 */
[----:B------:R-:W-:Y:S01]  /*0330*/  IADD3 R9, PT, PT, R7, R2, RZ ;  /* 0x0000000207097210 */ /* 0x000fe20007ffe0ff */
[----:B------:R-:W-:Y:S01]  /*0340*/  VIADD R3, R3, 0x1 ;  /* 0x0000000103037836 */ /* 0x000fe20000000000 */
[----:B------:R-:W-:Y:S01]  /*0350*/  IADD3 R6, P2, PT, R6, UR4, RZ ;  /* 0x0000000406067c10 */ /* 0x000fe2000ff5e0ff */
[----:B------:R-:W-:-:S03]  /*0360*/  VIADD R2, R2, UR4 ;  /* 0x0000000402027c36 */ /* 0x000fc60008000000 */
[----:B------:R-:W-:Y:S01]  /*0370*/  ISETP.NE.AND P1, PT, R3, RZ, PT ;  /* 0x000000ff0300720c */ /* 0x000fe20003f25270 */
[----:B0-----:R-:W-:Y:S01]  /*0380*/  IMAD.X R5, RZ, RZ, R5, P2 ;  /* 0x000000ffff057224 */ /* 0x001fe200010e0605 */
[----:B--2---:R0:W-:Y:S11]  /*0390*/  STS.U8 [R9], R4 ;  /* 0x0000000409007388 */ /* 0x0041f60000000000 */
[----:B------:R-:W-:Y:S05]  /*03a0*/  @P1 BRA `(.L_x_4) ;  /* 0xfffffffc00d81947 */ /* 0x000fea000383ffff */
.L_x_3:
[----:B------:R-:W-:Y:S05]  /*03b0*/  BSYNC.RECONVERGENT B1 ;  /* 0x0000000000017941 */ /* 0x000fea0003800200 */
.L_x_2:
[----:B------:R-:W-:Y:S05]  /*03c0*/  @!P0 BRA `(.L_x_1) ;  /* 0x0000000000708947 */ /* 0x000fea0003800000 */
[----:B0-----:R-:W0:Y:S01]  /*03d0*/  S2R R4, SR_CgaCtaId ;  /* 0x0000000000047919 */ /* 0x001e220000008800 */
[----:B------:R-:W-:-:S04]  /*03e0*/  MOV R3, 0x400 ;  /* 0x0000040000037802 */ /* 0x000fc80000000f00 */
[----:B0-----:R-:W-:-:S07]  /*03f0*/  LEA R15, R4, R3, 0x18 ;  /* 0x00000003040f7211 */ /* 0x001fce00078ec0ff */
.L_x_5:
[C---:B-1----:R-:W-:Y:S01]  /*0400*/  VIADD R6, R2.reuse, UR4 ;  /* 0x0000000402067c36 */ /* 0x042fe20008000000 */
[----:B------:R-:W-:-:S03]  /*0410*/  IADD3 R4, P0, PT, R2, UR12, RZ ;  /* 0x0000000c02047c10 */ /* 0x000fc6000ff1e0ff */
[C---:B------:R-:W-:Y:S01]  /*0420*/  VIADD R8, R6.reuse, UR4 ;  /* 0x0000000406087c36 */ /* 0x040fe20008000000 */
[----:B------:R-:W-:Y:S01]  /*0430*/  IADD3 R6, P1, PT, R6, UR12, RZ ;  /* 0x0000000c06067c10 */ /* 0x000fe2000ff3e0ff */
[----:B------:R-:W-:Y:S02]  /*0440*/  IMAD.X R5, RZ, RZ, UR13, P0 ;  /* 0x0000000dff057e24 */ /* 0x000fe400080e06ff */
[C---:B------:R-:W-:Y:S01]  /*0450*/  VIADD R13, R8.reuse, UR4 ;  /* 0x00000004080d7c36 */ /* 0x040fe20008000000 */
[----:B------:R-:W-:Y:S01]  /*0460*/  IADD3 R8, P0, PT, R8, UR12, RZ ;  /* 0x0000000c08087c10 */ /* 0x000fe2000ff1e0ff */
[----:B------:R-:W-:Y:S01]  /*0470*/  IMAD.X R7, RZ, RZ, UR13, P1 ;  /* 0x0000000dff077e24 */ /* 0x000fe200088e06ff */
[----:B------:R-:W2:Y:S02]  /*0480*/  LDG.E.U8 R4, desc[UR8][R4.64] ;  /* 0x0000000804047981 */ /* 0x000ea4000c1e1100 */
[----:B------:R-:W-:Y:S01]  /*0490*/  IADD3 R10, P1, PT, R13, UR12, RZ ;  /* 0x0000000c0d0a7c10 */ /* 0x000fe2000ff3e0ff */
[----:B------:R-:W-:Y:S01]  /*04a0*/  IMAD.X R9, RZ, RZ, UR13, P0 ;  /* 0x0000000dff097e24 */ /* 0x000fe200080e06ff */
[----:B------:R-:W3:Y:S03]  /*04b0*/  LDG.E.U8 R6, desc[UR8][R6.64] ;  /* 0x0000000806067981 */ /* 0x000ee6000c1e1100 */
[----:B------:R-:W-:Y:S01]  /*04c0*/  IMAD.X R11, RZ, RZ, UR13, P1 ;  /* 0x0000000dff0b7e24 */ /* 0x000fe200088e06ff */
[----:B------:R-:W4:Y:S05]  /*04d0*/  LDG.E.U8 R8, desc[UR8][R8.64] ;  /* 0x0000000808087981 */ /* 0x000f2a000c1e1100 */
[----:B------:R-:W5:Y:S01]  /*04e0*/  LDG.E.U8 R11, desc[UR8][R10.64] ;  /* 0x000000080a0b7981 */ /* 0x000f62000c1e1100 */
[----:B------:R-:W-:-:S05]  /*04f0*/  IADD3 R17, PT, PT, R15, R2, RZ ;  /* 0x000000020f117210 */ /* 0x000fca0007ffe0ff */
[----:B------:R-:W-:-:S04]  /*0500*/  VIADD R3, R17, UR4 ;  /* 0x0000000411037c36 */ /* 0x000fc80008000000 */
[----:B------:R-:W-:Y:S02]  /*0510*/  VIADD R12, R3, UR4 ;  /* 0x00000004030c7c36 */ /* 0x000fe40008000000 */
[----:B------:R-:W-:-:S05]  /*0520*/  VIADD R2, R13, UR4 ;  /* 0x000000040d027c36 */ /* 0x000fca0008000000 */
[----:B------:R-:W-:Y:S01]  /*0530*/  ISETP.GE.AND P0, PT, R2, UR7, PT ;  /* 0x0000000702007c0c */ /* 0x000fe2000bf06270 */
[----:B--2---:R1:W-:Y:S04]  /*0540*/  STS.U8 [R17], R4 ;  /* 0x0000000411007388 */ /* 0x0043e80000000000 */
[----:B---3--:R1:W-:Y:S04]  /*0550*/  STS.U8 [R17+UR4], R6 ;  /* 0x0000000611007988 */ /* 0x0083e80008000004 */
[----:B----4-:R1:W-:Y:S04]  /*0560*/  STS.U8 [R3+UR4], R8 ;  /* 0x0000000803007988 */ /* 0x0103e80008000004 */
[----:B-----5:R1:W-:Y:S01]  /*0570*/  STS.U8 [R12+UR4], R11 ;  /* 0x0000000b0c007988 */ /* 0x0203e20008000004 */
[----:B------:R-:W-:Y:S05]  /*0580*/  @!P0 BRA `(.L_x_5) ;  /* 0xfffffffc009c8947 */ /* 0x000fea000383ffff */
.L_x_1:
[----:B------:R-:W-:Y:S05]  /*0590*/  BSYNC.RECONVERGENT B0 ;  /* 0x0000000000007941 */ /* 0x000fea0003800200 */
.L_x_0:
[----:B------:R-:W-:Y:S01]  /*05a0*/  BAR.SYNC.DEFER_BLOCKING 0x0 ;  /* 0x0000000000007b1d */ /* 0x000fe20000010000 */
[----:B------:R-:W-:-:S13]  /*05b0*/  ISETP.NE.AND P0, PT, R0, RZ, PT ;  /* 0x000000ff0000720c */ /* 0x000fda0003f05270 */
[----:B------:R-:W-:Y:S05]  /*05c0*/  @P0 EXIT ;  /* 0x000000000000094d */ /* 0x000fea0003800000 */
[----:B------:R-:W-:-:S13]  /*05d0*/  ISETP.NE.AND P0, PT, RZ, UR7, PT ;  /* 0x00000007ff007c0c */ /* 0x000fda000bf05270 */
[----:B-1----:R-:W1:Y:S02]  /*05e0*/  @!P0 LDC.64 R2, c[0x0][0x398] ;  /* 0x0000e600ff028b82 */ /* 0x002e640000000a00 */
[----:B-1----:R1:W-:Y:S01]  /*05f0*/  @!P0 STG.E desc[UR8][R2.64], RZ ;  /* 0x000000ff02008986 */ /* 0x0023e2000c101908 */
[----:B------:R-:W-:Y:S05]  /*0600*/  @!P0 EXIT ;  /* 0x000000000000894d */ /* 0x000fea0003800000 */
[----:B------:R-:W2:Y:S01]  /*0610*/  S2UR UR5, SR_CgaCtaId ;  /* 0x00000000000579c3 */ /* 0x000ea20000008800 */
[----:B------:R-:W-:Y:S01]  /*0620*/  UMOV UR4, 0x400 ;  /* 0x0000040000047882 */ /* 0x000fe20000000000 */
[----:B------:R-:W-:Y:S01]  /*0630*/  UISETP.GE.AND UP0, UPT, UR7, 0x2, UPT ;  /* 0x000000020700788c */ /* 0x000fe2000bf06270 */
[----:B0-----:R-:W-:Y:S01]  /*0640*/  IMAD.MOV.U32 R9, RZ, RZ, 0x1 ;  /* 0x00000001ff097424 */ /* 0x001fe200078e00ff */
[----:B--2---:R-:W-:-:S03]  /*0650*/  ULEA UR6, UR5, UR4, 0x18 ;  /* 0x0000000405067291 */ /* 0x004fc6000f8ec0ff */
[----:B------:R-:W-:-:S06]  /*0660*/  UMOV UR4, URZ ;  /* 0x000000ff00047c82 */ /* 0x000fcc0008000000 */
[----:B------:R-:W0:Y:S02]  /*0670*/  LDS.U8 R0, [UR6] ;  /* 0x00000006ff007984 */ /* 0x000e240008000000 */
[----:B0-----:R-:W-:Y:S01]  /*0680*/  PRMT R7, R0, 0x7610, R7 ;  /* 0x0000761000077816 */ /* 0x001fe20000000007 */
[----:B------:R-:W-:Y:S06]  /*0690*/  BRA.U !UP0, `(.L_x_6) ;  /* 0x0000000108e87547 */ /* 0x000fec000b800000 */
[----:B------:R-:W-:Y:S01]  /*06a0*/  IMAD.MOV.U32 R9, RZ, RZ, 0x1 ;  /* 0x00000001ff097424 */ /* 0x000fe200078e00ff */
[----:B------:R-:W0:Y:S01]  /*06b0*/  LDCU UR10, c[0x0][0x3a0] ;  /* 0x00007400ff0a77ac */ /* 0x000e220008000800 */
[----:B------:R-:W-:Y:S01]  /*06c0*/  IMAD.MOV.U32 R0, RZ, RZ, 0x1 ;  /* 0x00000001ff007424 */ /* 0x000fe200078e00ff */
[----:B------:R-:W2:Y:S01]  /*06d0*/  LDCU UR11, c[0x0][0x388] ;  /* 0x00007100ff0b77ac */ /* 0x000ea20008000800 */
[----:B------:R-:W3:Y:S01]  /*06e0*/  LDCU.64 UR12, c[0x0][0x390] ;  /* 0x00007200ff0c77ac */ /* 0x000ee20008000a00 */
[----:B------:R-:W-:-:S05]  /*06f0*/  UMOV UR4, URZ ;  /* 0x000000ff00047c82 */ /* 0x000fca0008000000 */
.L_x_9:
[----:B----4-:R-:W4:Y:S01]  /*0700*/  LDS.U8 R11, [R0+UR6] ;  /* 0x00000006000b7984 */ /* 0x010f220008000000 */
[----:B-1----:R-:W-:Y:S01]  /*0710*/  PRMT R2, R7, 0x9910, RZ ;  /* 0x0000991007027816 */ /* 0x002fe200000000ff */
[----:B0-----:R-:W-:Y:S01]  /*0720*/  VIADD R8, R0, UR6 ;  /* 0x0000000600087c36 */ /* 0x001fe20008000000 */
[----:B------:R-:W-:Y:S02]  /*0730*/  PRMT R5, R9, 0x7610, R5 ;  /* 0x0000761009057816 */ /* 0x000fe40000000005 */
[----:B------:R-:W-:Y:S02]  /*0740*/  PRMT R4, R7, 0x7610, R4 ;  /* 0x0000761007047816 */ /* 0x000fe40000000004 */
[----:B----4-:R-:W-:-:S13]  /*0750*/  ISETP.NE.AND P0, PT, R11, R2, PT ;  /* 0x000000020b00720c */ /* 0x010fda0003f05270 */
[----:B------:R-:W-:Y:S05]  /*0760*/  @P0 BRA `(.L_x_7) ;  /* 0x0000000000600947 */ /* 0x000fea0003800000 */
[----:B------:R-:W-:-:S05]  /*0770*/  VIADD R9, R9, 0x1 ;  /* 0x0000000109097836 */ /* 0x000fca0000000000 */
[----:B------:R-:W-:-:S04]  /*0780*/  LOP3.LUT R2, R9, 0xff, RZ, 0xc0, !PT ;  /* 0x000000ff09027812 */ /* 0x000fc800078ec0ff */
[----:B------:R-:W-:-:S13]  /*0790*/  ISETP.NE.AND P0, PT, R2, 0xff, PT ;  /* 0x000000ff0200780c */ /* 0x000fda0003f05270 */
[----:B------:R-:W-:Y:S05]  /*07a0*/  @P0 BRA `(.L_x_8) ;  /* 0x0000000000980947 */ /* 0x000fea0003800000 */
[----:B------:R-:W-:Y:S01]  /*07b0*/  UIADD3 UR5, UPT, UPT, UR4, 0x2, URZ ;  /* 0x0000000204057890 */ /* 0x000fe2000fffe0ff */
[----:B------:R-:W-:-:S03]  /*07c0*/  IMAD.MOV.U32 R9, RZ, RZ, 0xff ;  /* 0x000000ffff097424 */ /* 0x000fc600078e00ff */
[----:B0-----:R-:W-:-:S09]  /*07d0*/  UISETP.GT.AND UP0, UPT, UR5, UR10, UPT ;  /* 0x0000000a0500728c */ /* 0x001fd2000bf04270 */
[----:B------:R-:W-:Y:S05]  /*07e0*/  BRA.U UP0, `(.L_x_6) ;  /* 0x0000000100947547 */ /* 0x000fea000b800000 */
[----:B---3--:R-:W-:Y:S01]  /*07f0*/  UIADD3 UR7, UP0, UPT, UR4, UR12, URZ ;  /* 0x0000000c04077290 */ /* 0x008fe2000ff1e0ff */
[----:B------:R-:W-:Y:S01]  /*0800*/  IMAD.MOV.U32 R6, RZ, RZ, 0xff ;  /* 0x000000ffff067424 */ /* 0x000fe200078e00ff */
[----:B------:R-:W-:Y:S01]  /*0810*/  PRMT R7, R4, 0x7610, R7 ;  /* 0x0000761004077816 */ /* 0x000fe20000000007 */
[----:B------:R-:W-:Y:S01]  /*0820*/  VIADD R5, R0, 0x1 ;  /* 0x0000000100057836 */ /* 0x000fe20000000000 */
[----:B------:R-:W-:Y:S01]  /*0830*/  ULEA.HI.X.SX32 UR4, UR4, UR13, 0x1, UP0 ;  /* 0x0000000d04047291 */ /* 0x000fe200080f0eff */
[----:B------:R-:W-:Y:S02]  /*0840*/  PRMT R9, RZ, 0x7610, R9 ;  /* 0x00007610ff097816 */ /* 0x000fe40000000009 */
[----:B------:R-:W-:Y:S02]  /*0850*/  MOV R2, UR7 ;  /* 0x0000000700027c02 */ /* 0x000fe40008000f00 */
[----:B--2---:R-:W-:Y:S01]  /*0860*/  ISETP.GE.AND P0, PT, R5, UR11, PT ;  /* 0x0000000b05007c0c */ /* 0x004fe2000bf06270 */
[----:B------:R-:W-:Y:S01]  /*0870*/  IMAD.U32 R3, RZ, RZ, UR4 ;  /* 0x00000004ff037e24 */ /* 0x000fe2000f8e00ff */
[----:B------:R-:W-:-:S04]  /*0880*/  UMOV UR4, UR5 ;  /* 0x0000000500047c82 */ /* 0x000fc80008000000 */
[----:B------:R4:W-:Y:S04]  /*0890*/  STG.E.U8 desc[UR8][R2.64], R6 ;  /* 0x0000000602007986 */ /* 0x0009e8000c101108 */
[----:B------:R4:W-:Y:S03]  /*08a0*/  STG.E.U8 desc[UR8][R2.64+0x1], R4 ;  /* 0x0000010402007986 */ /* 0x0009e6000c101108 */
[----:B------:R-:W-:Y:S05]  /*08b0*/  @P0 BRA `(.L_x_8) ;  /* 0x0000000000540947 */ /* 0x000fea0003800000 */
[----:B------:R0:W1:Y:S01]  /*08c0*/  LDS.U8 R7, [R8+0x1] ;  /* 0x0000010008077984 */ /* 0x0000620000000000 */
[----:B------:R-:W-:Y:S01]  /*08d0*/  UMOV UR4, UR5 ;  /* 0x0000000500047c82 */ /* 0x000fe20008000000 */
[----:B------:R-:W-:Y:S05]  /*08e0*/  BRA `(.L_x_8) ;  /* 0x0000000000487947 */ /* 0x000fea0003800000 */
.L_x_7:
[----:B------:R-:W-:Y:S01]  /*08f0*/  LOP3.LUT P0, RZ, R9, 0xff, RZ, 0xc0, !PT ;  /* 0x000000ff09ff7812 */ /* 0x000fe2000780c0ff */
[----:B------:R-:W-:Y:S01]  /*0900*/  IMAD.MOV.U32 R9, RZ, RZ, 0x1 ;  /* 0x00000001ff097424 */ /* 0x000fe200078e00ff */
[----:B------:R-:W-:-:S11]  /*0910*/  PRMT R7, R11, 0x7610, R7 ;  /* 0x000076100b077816 */ /* 0x000fd60000000007 */
[----:B------:R-:W-:Y:S05]  /*0920*/  @!P0 BRA `(.L_x_8) ;  /* 0x0000000000388947 */ /* 0x000fea0003800000 */
[----:B------:R-:W-:Y:S01]  /*0930*/  UIADD3 UR5, UPT, UPT, UR4, 0x2, URZ ;  /* 0x0000000204057890 */ /* 0x000fe2000fffe0ff */
[----:B------:R-:W-:Y:S02]  /*0940*/  PRMT R7, R4, 0x7610, R7 ;  /* 0x0000761004077816 */ /* 0x000fe40000000007 */
[----:B------:R-:W-:Y:S01]  /*0950*/  PRMT R9, R5, 0x7610, R9 ;  /* 0x0000761005097816 */ /* 0x000fe20000000009 */
[----:B0-----:R-:W-:-:S09]  /*0960*/  UISETP.GT.AND UP0, UPT, UR5, UR10, UPT ;  /* 0x0000000a0500728c */ /* 0x001fd2000bf04270 */
[----:B------:R-:W-:Y:S05]  /*0970*/  BRA.U UP0, `(.L_x_6) ;  /* 0x0000000100307547 */ /* 0x000fea000b800000 */
[----:B---3--:R-:W-:Y:S01]  /*0980*/  UIADD3 UR7, UP0, UPT, UR4, UR12, URZ ;  /* 0x0000000c04077290 */ /* 0x008fe2000ff1e0ff */
[----:B------:R-:W-:Y:S01]  /*0990*/  IMAD.MOV.U32 R9, RZ, RZ, 0x1 ;  /* 0x00000001ff097424 */ /* 0x000fe200078e00ff */
[----:B------:R-:W-:Y:S02]  /*09a0*/  PRMT R7, R11, 0x7610, R7 ;  /* 0x000076100b077816 */ /* 0x000fe40000000007 */
[----:B------:R-:W-:Y:S02]  /*09b0*/  ULEA.HI.X.SX32 UR4, UR4, UR13, 0x1, UP0 ;  /* 0x0000000d04047291 */ /* 0x000fe400080f0eff */
[----:B------:R-:W-:-:S04]  /*09c0*/  IMAD.U32 R2, RZ, RZ, UR7 ;  /* 0x00000007ff027e24 */ /* 0x000fc8000f8e00ff */
[----:B------:R-:W-:Y:S01]  /*09d0*/  IMAD.U32 R3, RZ, RZ, UR4 ;  /* 0x00000004ff037e24 */ /* 0x000fe2000f8e00ff */
[----:B------:R-:W-:-:S04]  /*09e0*/  UMOV UR4, UR5 ;  /* 0x0000000500047c82 */ /* 0x000fc80008000000 */
[----:B------:R1:W-:Y:S04]  /*09f0*/  STG.E.U8 desc[UR8][R2.64], R5 ;  /* 0x0000000502007986 */ /* 0x0003e8000c101108 */
[----:B------:R1:W-:Y:S02]  /*0a00*/  STG.E.U8 desc[UR8][R2.64+0x1], R4 ;  /* 0x0000010402007986 */ /* 0x0003e4000c101108 */
.L_x_8:
[----:B------:R-:W-:-:S05]  /*0a10*/  VIADD R0, R0, 0x1 ;  /* 0x0000000100007836 */ /* 0x000fca0000000000 */
[----:B--2---:R-:W-:-:S13]  /*0a20*/  ISETP.NE.AND P0, PT, R0, UR11, PT ;  /* 0x0000000b00007c0c */ /* 0x004fda000bf05270 */
[----:B------:R-:W-:Y:S05]  /*0a30*/  @P0 BRA `(.L_x_9) ;  /* 0xfffffffc00300947 */ /* 0x000fea000383ffff */
.L_x_6:
[----:B------:R-:W5:Y:S01]  /*0a40*/  LDC R0, c[0x0][0x3a0] ;  /* 0x0000e800ff007b82 */ /* 0x000f620000000800 */
[----:B------:R-:W-:Y:S01]  /*0a50*/  UIADD3 UR5, UPT, UPT, UR4, 0x2, URZ ;  /* 0x0000000204057890 */ /* 0x000fe2000fffe0ff */
[----:B------:R-:W-:Y:S01]  /*0a60*/  LOP3.LUT P0, RZ, R9, 0xff, RZ, 0xc0, !PT ;  /* 0x000000ff09ff7812 */ /* 0x000fe2000780c0ff */
[----:B------:R-:W-:-:S05]  /*0a70*/  IMAD.U32 R11, RZ, RZ, UR4 ;  /* 0x00000004ff0b7e24 */ /* 0x000fca000f8e00ff */
[----:B-1--4-:R-:W1:Y:S01]  /*0a80*/  LDC.64 R4, c[0x0][0x398] ;  /* 0x0000e600ff047b82 */ /* 0x012e620000000a00 */
[----:B-----5:R-:W-:-:S13]  /*0a90*/  ISETP.LT.OR P0, PT, R0, UR5, !P0 ;  /* 0x0000000500007c0c */ /* 0x020fda000c701670 */
[----:B------:R-:W4:Y:S02]  /*0aa0*/  @!P0 LDC.64 R2, c[0x0][0x390] ;  /* 0x0000e400ff028b82 */ /* 0x000f240000000a00 */
[----:B----4-:R-:W-:-:S04]  /*0ab0*/  @!P0 IADD3 R2, P1, PT, R11, R2, RZ ;  /* 0x000000020b028210 */ /* 0x010fc80007f3e0ff */
[----:B------:R-:W-:Y:S01]  /*0ac0*/  @!P0 LEA.HI.X.SX32 R3, R11, R3, 0x1, P1 ;  /* 0x000000030b038211 */ /* 0x000fe200008f0eff */
[----:B------:R-:W-:-:S04]  /*0ad0*/  @!P0 IMAD.U32 R11, RZ, RZ, UR5 ;  /* 0x00000005ff0b8e24 */ /* 0x000fc8000f8e00ff */
[----:B------:R-:W-:Y:S04]  /*0ae0*/  @!P0 STG.E.U8 desc[UR8][R2.64], R9 ;  /* 0x0000000902008986 */ /* 0x000fe8000c101108 */
[----:B------:R-:W-:Y:S04]  /*0af0*/  @!P0 STG.E.U8 desc[UR8][R2.64+0x1], R7 ;  /* 0x0000010702008986 */ /* 0x000fe8000c101108 */
[----:B-1----:R-:W-:Y:S01]  /*0b00*/  STG.E desc[UR8][R4.64], R11 ;  /* 0x0000000b04007986 */ /* 0x002fe2000c101908 */
[----:B0-23--:R-:W-:Y:S05]  /*0b10*/  EXIT ;  /* 0x000000000000794d */ /* 0x00dfea0003800000 */
.L_x_10:
[----:B------:R-:W-:-:S00]  /*0b20*/  BRA `(.L_x_10) ;  /* 0xfffffffc00fc7947 */ /* 0x000fc0000383ffff */
[----:B------:R-:W-:-:S00]  /*0b30*/  NOP ;  /* 0x0000000000007918 */ /* 0x000fc00000000000 */
        /* <DEDUP_REMOVED lines=12> */
.L_x_21:


//--------------------- .text._Z25countCharInSegmentsKernelPKcPiiic --------------------------
	.section	.text._Z25countCharInSegmentsKernelPKcPiiic,"ax",@progbits
	.align	128
        .global         _Z25countCharInSegmentsKernelPKcPiiic
        .type           _Z25countCharInSegmentsKernelPKcPiiic,@function
        .size           _Z25countCharInSegmentsKernelPKcPiiic,(.L_x_22 - _Z25countCharInSegmentsKernelPKcPiiic)
        .other          _Z25countCharInSegmentsKernelPKcPiiic,@"STO_CUDA_ENTRY STV_DEFAULT"
_Z25countCharInSegmentsKernelPKcPiiic:
.text._Z25countCharInSegmentsKernelPKcPiiic:
[----:B------:R-:W-:Y:S01]  /*0000*/  LDC R1, c[0x0][0x37c] ;  /* 0x0000df00ff017b82 */ /* 0x000fe20000000800 */
[----:B------:R-:W0:Y:S07]  /*0010*/  S2R R2, SR_TID.X ;  /* 0x0000000000027919 */ /* 0x000e2e0000002100 */
[----:B------:R-:W1:Y:S01]  /*0020*/  S2UR UR5, SR_CgaCtaId ;  /* 0x00000000000579c3 */ /* 0x000e620000008800 */
[----:B------:R-:W-:Y:S01]  /*0030*/  UMOV UR4, 0x400 ;  /* 0x0000040000047882 */ /* 0x000fe20000000000 */
[----:B------:R-:W2:Y:S01]  /*0040*/  LDCU.64 UR6, c[0x0][0x358] ;  /* 0x00006b00ff0677ac */ /* 0x000ea20008000a00 */
[----:B------:R-:W3:Y:S01]  /*0050*/  S2R R0, SR_CTAID.X ;  /* 0x0000000000007919 */ /* 0x000ee20000002500 */
[----:B------:R-:W-:Y:S01]  /*0060*/  BSSY.RECONVERGENT B0, `(.L_x_11) ;  /* 0x000005c000007945 */ /* 0x000fe20003800200 */
[----:B------:R-:W4:Y:S03]  /*0070*/  LDCU.64 UR8, c[0x0][0x380] ;  /* 0x00007000ff0877ac */ /* 0x000f260008000a00 */
[----:B------:R-:W3:Y:S01]  /*0080*/  LDC.64 R6, c[0x0][0x390] ;  /* 0x0000e400ff067b82 */ /* 0x000ee20000000a00 */
[----:B------:R-:W0:Y:S01]  /*0090*/  LDCU.64 UR10, c[0x0][0x380] ;  /* 0x00007000ff0a77ac */ /* 0x000e220008000a00 */
[----:B-1----:R-:W-:-:S06]  /*00a0*/  ULEA UR4, UR5, UR4, 0x18 ;  /* 0x0000000405047291 */ /* 0x002fcc000f8ec0ff */
[----:B0-----:R-:W-:Y:S01]  /*00b0*/  LEA R3, R2, UR4, 0x2 ;  /* 0x0000000402037c11 */ /* 0x001fe2000f8e10ff */
[----:B---3--:R-:W-:-:S04]  /*00c0*/  IMAD R5, R0, R7, R7 ;  /* 0x0000000700057224 */ /* 0x008fc800078e0207 */
[----:B------:R-:W0:Y:S01]  /*00d0*/  LDCU UR4, c[0x0][0x360] ;  /* 0x00006c00ff0477ac */ /* 0x000e220008000800 */
[----:B------:R1:W-:Y:S01]  /*00e0*/  STS [R3], RZ ;  /* 0x000000ff03007388 */ /* 0x0003e20000000800 */
[----:B------:R-:W-:Y:S01]  /*00f0*/  IMAD R7, R0, R7, R2 ;  /* 0x0000000700077224 */ /* 0x000fe200078e0202 */
[----:B------:R-:W-:-:S04]  /*0100*/  VIMNMX R5, PT, PT, R5, R6, PT ;  /* 0x0000000605057248 */ /* 0x000fc80003fe0100 */
[----:B------:R-:W-:Y:S01]  /*0110*/  ISETP.GT.AND P0, PT, R5, R7, PT ;  /* 0x000000070500720c */ /* 0x000fe20003f04270 */
[----:B0-----:R-:W-:-:S12]  /*0120*/  IMAD.U32 R4, RZ, RZ, UR4 ;  /* 0x00000004ff047e24 */ /* 0x001fd8000f8e00ff */
[----:B-12-4-:R-:W-:Y:S05]  /*0130*/  @!P0 BRA `(.L_x_12) ;  /* 0x0000000400388947 */ /* 0x016fea0003800000 */
[----:B------:R-:W0:Y:S01]  /*0140*/  I2F.U32.RP R12, R4 ;  /* 0x00000004000c7306 */ /* 0x000e220000209000 */
[C---:B------:R-:W-:Y:S01]  /*0150*/  IMAD.IADD R6, R4.reuse, 0x1, R7 ;  /* 0x0000000104067824 */ /* 0x040fe200078e0207 */
[----:B------:R-:W-:Y:S01]  /*0160*/  ISETP.NE.U32.AND P2, PT, R4, RZ, PT ;  /* 0x000000ff0400720c */ /* 0x000fe20003f45070 */
[----:B------:R-:W-:Y:S01]  /*0170*/  IMAD.MOV R13, RZ, RZ, -R4 ;  /* 0x000000ffff0d7224 */ /* 0x000fe200078e0a04 */
[----:B------:R-:W-:Y:S02]  /*0180*/  BSSY.RECONVERGENT B1, `(.L_x_13) ;  /* 0x000002c000017945 */ /* 0x000fe40003800200 */
[----:B------:R-:W-:Y:S02]  /*0190*/  ISETP.GE.AND P0, PT, R6, R5, PT ;  /* 0x000000050600720c */ /* 0x000fe40003f06270 */
[----:B------:R-:W-:Y:S02]  /*01a0*/  VIMNMX R11, PT, PT, R5, R6, !PT ;  /* 0x00000006050b7248 */ /* 0x000fe40007fe0100 */
[----:B------:R-:W-:-:S04]  /*01b0*/  SEL R10, RZ, 0x1, P0 ;  /* 0x00000001ff0a7807 */ /* 0x000fc80000000000 */
[----:B------:R-:W-:Y:S01]  /*01c0*/  IADD3 R11, PT, PT, R11, -R6, -R10 ;  /* 0x800000060b0b7210 */ /* 0x000fe20007ffe80a */
[----:B0-----:R-:W0:Y:S02]  /*01d0*/  MUFU.RCP R12, R12 ;  /* 0x0000000c000c7308 */ /* 0x001e240000001000 */
[----:B0-----:R-:W-:-:S06]  /*01e0*/  VIADD R8, R12, 0xffffffe ;  /* 0x0ffffffe0c087836 */ /* 0x001fcc0000000000 */
[----:B------:R0:W1:Y:S02]  /*01f0*/  F2I.FTZ.U32.TRUNC.NTZ R9, R8 ;  /* 0x0000000800097305 */ /* 0x000064000021f000 */
[----:B0-----:R-:W-:Y:S02]  /*0200*/  IMAD.MOV.U32 R8, RZ, RZ, RZ ;  /* 0x000000ffff087224 */ /* 0x001fe400078e00ff */
[----:B-1----:R-:W-:-:S04]  /*0210*/  IMAD R13, R13, R9, RZ ;  /* 0x000000090d0d7224 */ /* 0x002fc800078e02ff */
[----:B------:R-:W-:-:S06]  /*0220*/  IMAD.HI.U32 R12, R9, R13, R8 ;  /* 0x0000000d090c7227 */ /* 0x000fcc00078e0008 */
[----:B------:R-:W-:-:S04]  /*0230*/  IMAD.HI.U32 R9, R12, R11, RZ ;  /* 0x0000000b0c097227 */ /* 0x000fc800078e00ff */
[----:B------:R-:W-:-:S04]  /*0240*/  IMAD.MOV R6, RZ, RZ, -R9 ;  /* 0x000000ffff067224 */ /* 0x000fc800078e0a09 */
[----:B------:R-:W-:Y:S02]  /*0250*/  IMAD R11, R4, R6, R11 ;  /* 0x00000006040b7224 */ /* 0x000fe400078e020b */
[----:B------:R-:W0:Y:S03]  /*0260*/  LDC.U8 R6, c[0x0][0x398] ;  /* 0x0000e600ff067b82 */ /* 0x000e260000000000 */
[----:B------:R-:W-:-:S13]  /*0270*/  ISETP.GE.U32.AND P0, PT, R11, R4, PT ;  /* 0x000000040b00720c */ /* 0x000fda0003f06070 */
[----:B------:R-:W-:Y:S02]  /*0280*/  @P0 IMAD.IADD R11, R11, 0x1, -R4 ;  /* 0x000000010b0b0824 */ /* 0x000fe400078e0a04 */
[----:B------:R-:W-:-:S03]  /*0290*/  @P0 VIADD R9, R9, 0x1 ;  /* 0x0000000109090836 */ /* 0x000fc60000000000 */
[----:B------:R-:W-:Y:S02]  /*02a0*/  ISETP.GE.U32.AND P1, PT, R11, R4, PT ;  /* 0x000000040b00720c */ /* 0x000fe40003f26070 */
[----:B0-----:R-:W-:Y:S01]  /*02b0*/  PRMT R12, R6, 0x8880, RZ ;  /* 0x00008880060c7816 */ /* 0x001fe200000000ff */
[----:B------:R-:W-:-:S03]  /*02c0*/  IMAD.MOV.U32 R6, RZ, RZ, RZ ;  /* 0x000000ffff067224 */ /* 0x000fc600078e00ff */
[----:B------:R-:W-:-:S07]  /*02d0*/  PRMT R12, R12, 0x7710, RZ ;  /* 0x000077100c0c7816 */ /* 0x000fce00000000ff */
[----:B------:R-:W-:Y:S01]  /*02e0*/  @P1 VIADD R9, R9, 0x1 ;  /* 0x0000000109091836 */ /* 0x000fe20000000000 */
[----:B------:R-:W-:-:S05]  /*02f0*/  @!P2 LOP3.LUT R9, RZ, R4, RZ, 0x33, !PT ;  /* 0x00000004ff09a212 */ /* 0x000fca00078e33ff */
[----:B------:R-:W-:-:S05]  /*0300*/  IMAD.IADD R9, R10, 0x1, R9 ;  /* 0x000000010a097824 */ /* 0x000fca00078e0209 */
[C---:B------:R-:W-:Y:S02]  /*0310*/  LOP3.LUT R8, R9.reuse, 0x3, RZ, 0xc0, !PT ;  /* 0x0000000309087812 */ /* 0x040fe400078ec0ff */
[----:B------:R-:W-:Y:S02]  /*0320*/  ISETP.GE.U32.AND P0, PT, R9, 0x3, PT ;  /* 0x000000030900780c */ /* 0x000fe40003f06070 */
[----:B------:R-:W-:-:S13]  /*0330*/  ISETP.NE.AND P1, PT, R8, 0x3, PT ;  /* 0x000000030800780c */ /* 0x000fda0003f25270 */
[----:B------:R-:W-:Y:S05]  /*0340*/  @!P1 BRA `(.L_x_14) ;  /* 0x00000000003c9947 */ /* 0x000fea0003800000 */
[----:B------:R-:W-:Y:S01]  /*0350*/  VIADD R6, R9, 0x1 ;  /* 0x0000000109067836 */ /* 0x000fe20000000000 */
[----:B------:R-:W-:-:S04]  /*0360*/  LOP3.LUT R10, R12, 0xff, RZ, 0xc0, !PT ;  /* 0x000000ff0c0a7812 */ /* 0x000fc800078ec0ff */
[----:B------:R-:W-:Y:S01]  /*0370*/  LOP3.LUT R8, R6, 0x3, RZ, 0xc0, !PT ;  /* 0x0000000306087812 */ /* 0x000fe200078ec0ff */
[----:B------:R-:W-:-:S04]  /*0380*/  IMAD.MOV.U32 R6, RZ, RZ, RZ ;  /* 0x000000ffff067224 */ /* 0x000fc800078e00ff */
[----:B------:R-:W-:-:S07]  /*0390*/  IMAD.MOV R11, RZ, RZ, -R8 ;  /* 0x000000ffff0b7224 */ /* 0x000fce00078e0a08 */
.L_x_15:
[----:B------:R-:W-:-:S04]  /*03a0*/  IADD3 R8, P1, PT, R7, UR8, RZ ;  /* 0x0000000807087c10 */ /* 0x000fc8000ff3e0ff */
[----:B------:R-:W-:-:S06]  /*03b0*/  LEA.HI.X.SX32 R9, R7, UR9, 0x1, P1 ;  /* 0x0000000907097c11 */ /* 0x000fcc00088f0eff */
[----:B------:R-:W2:Y:S01]  /*03c0*/  LDG.E.U8 R9, desc[UR6][R8.64] ;  /* 0x0000000608097981 */ /* 0x000ea2000c1e1100 */
[----:B------:R-:W-:Y:S02]  /*03d0*/  VIADD R11, R11, 0x1 ;  /* 0x000000010b0b7836 */ /* 0x000fe40000000000 */
[----:B------:R-:W-:Y:S01]  /*03e0*/  IMAD.IADD R7, R4, 0x1, R7 ;  /* 0x0000000104077824 */ /* 0x000fe200078e0207 */
[----:B--2---:R-:W-:-:S13]  /*03f0*/  ISETP.NE.AND P1, PT, R9, R10, PT ;  /* 0x0000000a0900720c */ /* 0x004fda0003f25270 */
[----:B------:R-:W-:-:S05]  /*0400*/  @!P1 VIADD R6, R6, 0x1 ;  /* 0x0000000106069836 */ /* 0x000fca0000000000 */
[----:B------:R0:W-:Y:S01]  /*0410*/  @!P1 STS [R3], R6 ;  /* 0x0000000603009388 */ /* 0x0001e20000000800 */
[----:B------:R-:W-:-:S13]  /*0420*/  ISETP.NE.AND P1, PT, R11, RZ, PT ;  /* 0x000000ff0b00720c */ /* 0x000fda0003f25270 */
[----:B0-----:R-:W-:Y:S05]  /*0430*/  @P1 BRA `(.L_x_15) ;  /* 0xfffffffc00d81947 */ /* 0x001fea000383ffff */
.L_x_14:
[----:B------:R-:W-:Y:S05]  /*0440*/  BSYNC.RECONVERGENT B1 ;  /* 0x0000000000017941 */ /* 0x000fea0003800200 */
.L_x_13:
[----:B------:R-:W-:Y:S05]  /*0450*/  @!P0 BRA `(.L_x_12) ;  /* 0x0000000000708947 */ /* 0x000fea0003800000 */
[----:B------:R-:W-:-:S07]  /*0460*/  LOP3.LUT R17, R12, 0xff, RZ, 0xc0, !PT ;  /* 0x000000ff0c117812 */ /* 0x000fce00078ec0ff */
.L_x_16:
[----:B------:R-:W-:-:S04]  /*0470*/  IADD3 R8, P0, PT, R7, UR10, RZ ;  /* 0x0000000a07087c10 */ /* 0x000fc8000ff1e0ff */
[----:B------:R-:W-:Y:S02]  /*0480*/  LEA.HI.X.SX32 R9, R7, UR11, 0x1, P0 ;  /* 0x0000000b07097c11 */ /* 0x000fe400080f0eff */
[----:B------:R-:W-:-:S03]  /*0490*/  IADD3 R10, P0, PT, R8, R4, RZ ;  /* 0x00000004080a7210 */ /* 0x000fc60007f1e0ff */
[----:B------:R-:W2:Y:S02]  /*04a0*/  LDG.E.U8 R8, desc[UR6][R8.64] ;  /* 0x0000000608087981 */ /* 0x000ea4000c1e1100 */
[----:B------:R-:W-:Y:S01]  /*04b0*/  IMAD.X R11, RZ, RZ, R9, P0 ;  /* 0x000000ffff0b7224 */ /* 0x000fe200000e0609 */
[----:B------:R-:W-:-:S04]  /*04c0*/  IADD3 R12, P0, PT, R10, R4, RZ ;  /* 0x000000040a0c7210 */ /* 0x000fc80007f1e0ff */
[----:B------:R-:W3:Y:S01]  /*04d0*/  LDG.E.U8 R10, desc[UR6][R10.64] ;  /* 0x000000060a0a7981 */ /* 0x000ee2000c1e1100 */
[----:B------:R-:W-:Y:S01]  /*04e0*/  IMAD.X R13, RZ, RZ, R11, P0 ;  /* 0x000000ffff0d7224 */ /* 0x000fe200000e060b */
[----:B------:R-:W-:-:S04]  /*04f0*/  IADD3 R14, P0, PT, R12, R4, RZ ;  /* 0x000000040c0e7210 */ /* 0x000fc80007f1e0ff */
[----:B------:R-:W4:Y:S01]  /*0500*/  LDG.E.U8 R12, desc[UR6][R12.64] ;  /* 0x000000060c0c7981 */ /* 0x000f22000c1e1100 */
[----:B------:R-:W-:-:S05]  /*0510*/  IMAD.X R15, RZ, RZ, R13, P0 ;  /* 0x000000ffff0f7224 */ /* 0x000fca00000e060d */
[----:B------:R-:W5:Y:S01]  /*0520*/  LDG.E.U8 R14, desc[UR6][R14.64] ;  /* 0x000000060e0e7981 */ /* 0x000f62000c1e1100 */
[----:B------:R-:W-:Y:S01]  /*0530*/  IMAD R7, R4, 0x4, R7 ;  /* 0x0000000404077824 */ /* 0x000fe200078e0207 */
[-C--:B--2---:R-:W-:Y:S02]  /*0540*/  ISETP.NE.AND P0, PT, R8, R17.reuse, PT ;  /* 0x000000110800720c */ /* 0x084fe40003f05270 */
[-C--:B---3--:R-:W-:Y:S02]  /*0550*/  ISETP.NE.AND P1, PT, R10, R17.reuse, PT ;  /* 0x000000110a00720c */ /* 0x088fe40003f25270 */
[----:B----4-:R-:W-:-:S09]  /*0560*/  ISETP.NE.AND P2, PT, R12, R17, PT ;  /* 0x000000110c00720c */ /* 0x010fd20003f45270 */
[----:B------:R-:W-:Y:S01]  /*0570*/  @!P0 VIADD R6, R6, 0x1 ;  /* 0x0000000106068836 */ /* 0x000fe20000000000 */
[----:B-----5:R-:W-:-:S04]  /*0580*/  ISETP.NE.AND P3, PT, R14, R17, PT ;  /* 0x000000110e00720c */ /* 0x020fc80003f65270 */
[----:B------:R0:W-:Y:S02]  /*0590*/  @!P0 STS [R3], R6 ;  /* 0x0000000603008388 */ /* 0x0001e40000000800 */
[----:B0-----:R-:W-:-:S05]  /*05a0*/  @!P1 VIADD R6, R6, 0x1 ;  /* 0x0000000106069836 */ /* 0x001fca0000000000 */
[----:B------:R0:W-:Y:S02]  /*05b0*/  @!P1 STS [R3], R6 ;  /* 0x0000000603009388 */ /* 0x0001e40000000800 */
[----:B0-----:R-:W-:-:S05]  /*05c0*/  @!P2 VIADD R6, R6, 0x1 ;  /* 0x000000010606a836 */ /* 0x001fca0000000000 */
[----:B------:R0:W-:Y:S02]  /*05d0*/  @!P2 STS [R3], R6 ;  /* 0x000000060300a388 */ /* 0x0001e40000000800 */
[----:B0-----:R-:W-:-:S05]  /*05e0*/  @!P3 VIADD R6, R6, 0x1 ;  /* 0x000000010606b836 */ /* 0x001fca0000000000 */
[----:B------:R0:W-:Y:S01]  /*05f0*/  @!P3 STS [R3], R6 ;  /* 0x000000060300b388 */ /* 0x0001e20000000800 */
[----:B------:R-:W-:-:S13]  /*0600*/  ISETP.GE.AND P0, PT, R7, R5, PT ;  /* 0x000000050700720c */ /* 0x000fda0003f06270 */
[----:B0-----:R-:W-:Y:S05]  /*0610*/  @!P0 BRA `(.L_x_16) ;  /* 0xfffffffc00948947 */ /* 0x001fea000383ffff */
.L_x_12:
[----:B------:R-:W-:Y:S05]  /*0620*/  BSYNC.RECONVERGENT B0 ;  /* 0x0000000000007941 */ /* 0x000fea0003800200 */
.L_x_11:
[----:B------:R-:W-:Y:S01]  /*0630*/  BAR.SYNC.DEFER_BLOCKING 0x0 ;  /* 0x0000000000007b1d */ /* 0x000fe20000010000 */
[----:B------:R-:W-:Y:S02]  /*0640*/  ISETP.GE.U32.AND P0, PT, R4, 0x2, PT ;  /* 0x000000020400780c */ /* 0x000fe40003f06070 */
[----:B------:R-:W-:-:S11]  /*0650*/  ISETP.NE.AND P1, PT, R2, RZ, PT ;  /* 0x000000ff0200720c */ /* 0x000fd60003f25270 */
[----:B------:R-:W-:Y:S05]  /*0660*/  @!P0 BRA `(.L_x_17) ;  /* 0x00000000002c8947 */ /* 0x000fea0003800000 */
.L_x_18:
[----:B------:R-:W-:-:S04]  /*0670*/  SHF.R.U32.HI R7, RZ, 0x1, R4 ;  /* 0x00000001ff077819 */ /* 0x000fc80000011604 */
[----:B------:R-:W-:-:S13]  /*0680*/  ISETP.GE.U32.AND P0, PT, R2, R7, PT ;  /* 0x000000070200720c */ /* 0x000fda0003f06070 */
[----:B------:R-:W-:Y:S01]  /*0690*/  @!P0 IMAD R5, R7, 0x4, R3 ;  /* 0x0000000407058824 */ /* 0x000fe200078e0203 */
[----:B------:R-:W-:Y:S05]  /*06a0*/  @!P0 LDS R6, [R3] ;  /* 0x0000000003068984 */ /* 0x000fea0000000800 */
[----:B------:R-:W0:Y:S02]  /*06b0*/  @!P0 LDS R5, [R5] ;  /* 0x0000000005058984 */ /* 0x000e240000000800 */
[----:B0-----:R-:W-:-:S05]  /*06c0*/  @!P0 IMAD.IADD R6, R5, 0x1, R6 ;  /* 0x0000000105068824 */ /* 0x001fca00078e0206 */
[----:B------:R0:W-:Y:S01]  /*06d0*/  @!P0 STS [R3], R6 ;  /* 0x0000000603008388 */ /* 0x0001e20000000800 */
[----:B------:R-:W-:Y:S01]  /*06e0*/  BAR.SYNC.DEFER_BLOCKING 0x0 ;  /* 0x0000000000007b1d */ /* 0x000fe20000010000 */
[----:B------:R-:W-:Y:S01]  /*06f0*/  ISETP.GT.U32.AND P0, PT, R4, 0x3, PT ;  /* 0x000000030400780c */ /* 0x000fe20003f04070 */
[----:B------:R-:W-:-:S12]  /*0700*/  IMAD.MOV.U32 R4, RZ, RZ, R7 ;  /* 0x000000ffff047224 */ /* 0x000fd800078e0007 */
[----:B0-----:R-:W-:Y:S05]  /*0710*/  @P0 BRA `(.L_x_18) ;  /* 0xfffffffc00d40947 */ /* 0x001fea000383ffff */
.L_x_17:
[----:B------:R-:W-:Y:S05]  /*0720*/  @P1 EXIT ;  /* 0x000000000000194d */ /* 0x000fea0003800000 */
[----:B------:R-:W0:Y:S01]  /*0730*/  S2UR UR5, SR_CgaCtaId ;  /* 0x00000000000579c3 */ /* 0x000e220000008800 */
[----:B------:R-:W-:-:S07]  /*0740*/  UMOV UR4, 0x400 ;  /* 0x0000040000047882 */ /* 0x000fce0000000000 */
[----:B------:R-:W1:Y:S01]  /*0750*/  LDC.64 R2, c[0x0][0x388] ;  /* 0x0000e200ff027b82 */ /* 0x000e620000000a00 */
[----:B0-----:R-:W-:Y:S01]  /*0760*/  ULEA UR4, UR5, UR4, 0x18 ;  /* 0x0000000405047291 */ /* 0x001fe2000f8ec0ff */
[----:B-1----:R-:W-:-:S08]  /*0770*/  IMAD.WIDE.U32 R2, R0, 0x4, R2 ;  /* 0x0000000400027825 */ /* 0x002fd000078e0002 */
[----:B------:R-:W0:Y:S04]  /*0780*/  LDS R5, [UR4] ;  /* 0x00000004ff057984 */ /* 0x000e280008000800 */
[----:B0-----:R-:W-:Y:S01]  /*0790*/  STG.E desc[UR6][R2.64], R5 ;  /* 0x0000000502007986 */ /* 0x001fe2000c101906 */
[----:B------:R-:W-:Y:S05]  /*07a0*/  EXIT ;  /* 0x000000000000794d */ /* 0x000fea0003800000 */
.L_x_19:
        /* <DEDUP_REMOVED lines=13> */
.L_x_22:


//--------------------- .text._Z15vectorAddKernelPKfS0_Pfi --------------------------
	.section	.text._Z15vectorAddKernelPKfS0_Pfi,"ax",@progbits
	.align	128
        .global         _Z15vectorAddKernelPKfS0_Pfi
        .type           _Z15vectorAddKernelPKfS0_Pfi,@function
        .size           _Z15vectorAddKernelPKfS0_Pfi,(.L_x_23 - _Z15vectorAddKernelPKfS0_Pfi)
        .other          _Z15vectorAddKernelPKfS0_Pfi,@"STO_CUDA_ENTRY STV_DEFAULT"
_Z15vectorAddKernelPKfS0_Pfi:
.text._Z15vectorAddKernelPKfS0_Pfi:
[----:B------:R-:W-:Y:S01]  /*0000*/  LDC R1, c[0x0][0x37c] ;  /* 0x0000df00ff017b82 */ /* 0x000fe20000000800 */
[----:B------:R-:W0:Y:S01]  /*0010*/  S2R R9, SR_CTAID.X ;  /* 0x0000000000097919 */ /* 0x000e220000002500 */
[----:B------:R-:W0:Y:S01]  /*0020*/  LDCU UR4, c[0x0][0x360] ;  /* 0x00006c00ff0477ac */ /* 0x000e220008000800 */
[----:B------:R-:W0:Y:S01]  /*0030*/  S2R R0, SR_TID.X ;  /* 0x0000000000007919 */ /* 0x000e220000002100 */
[----:B------:R-:W1:Y:S01]  /*0040*/  LDCU UR5, c[0x0][0x398] ;  /* 0x00007300ff0577ac */ /* 0x000e620008000800 */
[----:B0-----:R-:W-:-:S05]  /*0050*/  IMAD R9, R9, UR4, R0 ;  /* 0x0000000409097c24 */ /* 0x001fca000f8e0200 */
[----:B-1----:R-:W-:-:S13]  /*0060*/  ISETP.GE.AND P0, PT, R9, UR5, PT ;  /* 0x0000000509007c0c */ /* 0x002fda000bf06270 */
[----:B------:R-:W-:Y:S05]  /*0070*/  @P0 EXIT ;  /* 0x000000000000094d */ /* 0x000fea0003800000 */
[----:B------:R-:W0:Y:S01]  /*0080*/  LDC.64 R2, c[0x0][0x380] ;  /* 0x0000e000ff027b82 */ /* 0x000e220000000a00 */
[----:B------:R-:W1:Y:S07]  /*0090*/  LDCU.64 UR4, c[0x0][0x358] ;  /* 0x00006b00ff0477ac */ /* 0x000e6e0008000a00 */
[----:B------:R-:W2:Y:S08]  /*00a0*/  LDC.64 R4, c[0x0][0x388] ;  /* 0x0000e200ff047b82 */ /* 0x000eb00000000a00 */
[----:B------:R-:W3:Y:S01]  /*00b0*/  LDC.64 R6, c[0x0][0x390] ;  /* 0x0000e400ff067b82 */ /* 0x000ee20000000a00 */
[----:B0-----:R-:W-:-:S06]  /*00c0*/  IMAD.WIDE R2, R9, 0x4, R2 ;  /* 0x0000000409027825 */ /* 0x001fcc00078e0202 */
[----:B-1----:R-:W4:Y:S01]  /*00d0*/  LDG.E R2, desc[UR4][R2.64] ;  /* 0x0000000402027981 */ /* 0x002f22000c1e1900 */
[----:B--2---:R-:W-:-:S06]  /*00e0*/  IMAD.WIDE R4, R9, 0x4, R4 ;  /* 0x0000000409047825 */ /* 0x004fcc00078e0204 */
[----:B------:R-:W4:Y:S01]  /*00f0*/  LDG.E R5, desc[UR4][R4.64] ;  /* 0x0000000404057981 */ /* 0x000f22000c1e1900 */
[----:B---3--:R-:W-:-:S04]  /*0100*/  IMAD.WIDE R6, R9, 0x4, R6 ;  /* 0x0000000409067825 */ /* 0x008fc800078e0206 */
[----:B----4-:R-:W-:-:S05]  /*0110*/  FADD R9, R2, R5 ;  /* 0x0000000502097221 */ /* 0x010fca0000000000 */
[----:B------:R-:W-:Y:S01]  /*0120*/  STG.E desc[UR4][R6.64], R9 ;  /* 0x0000000906007986 */ /* 0x000fe2000c101904 */
[----:B------:R-:W-:Y:S05]  /*0130*/  EXIT ;  /* 0x000000000000794d */ /* 0x000fea0003800000 */
.L_x_20:
        /* <DEDUP_REMOVED lines=12> */
.L_x_23:


//--------------------- .nv.shared._Z22rleCompressBlockKernelPKciPhPii --------------------------
	.section	.nv.shared._Z22rleCompressBlockKernelPKciPhPii,"aw",@nobits
	.sectionflags	@""
	.align	16
	.zero		1024


//--------------------- .nv.shared.reserved.0     --------------------------
	.section	.nv.shared.reserved.0,"aw",@nobits
	.weak		__nv_reservedSMEM_offset_0_alias
	.size		__nv_reservedSMEM_offset_0_alias, 0, 64
	.other		__nv_reservedSMEM_offset_0_alias,@"STO_CUDA_RESERVED_SHARED STV_DEFAULT"
__nv_reservedSMEM_offset_0_alias:
	.zero		0
	.zero		64


//--------------------- .nv.shared._Z25countCharInSegmentsKernelPKcPiiic --------------------------
	.section	.nv.shared._Z25countCharInSegmentsKernelPKcPiiic,"aw",@nobits
	.sectionflags	@""
	.align	16
	.zero		1024


//--------------------- .nv.shared._Z15vectorAddKernelPKfS0_Pfi --------------------------
	.section	.nv.shared._Z15vectorAddKernelPKfS0_Pfi,"aw",@nobits
	.sectionflags	@""
	.align	16
	.zero		1024


//--------------------- .nv.constant0._Z22rleCompressBlockKernelPKciPhPii --------------------------
	.section	.nv.constant0._Z22rleCompressBlockKernelPKciPhPii,"a",@progbits
	.sectionflags	@""
	.align	4
.nv.constant0._Z22rleCompressBlockKernelPKciPhPii:
	.zero		932


//--------------------- .nv.constant0._Z25countCharInSegmentsKernelPKcPiiic --------------------------
	.section	.nv.constant0._Z25countCharInSegmentsKernelPKcPiiic,"a",@progbits
	.sectionflags	@""
	.align	4
.nv.constant0._Z25countCharInSegmentsKernelPKcPiiic:
	.zero		921


//--------------------- .nv.constant0._Z15vectorAddKernelPKfS0_Pfi --------------------------
	.section	.nv.constant0._Z15vectorAddKernelPKfS0_Pfi,"a",@progbits
	.sectionflags	@""
	.align	4
.nv.constant0._Z15vectorAddKernelPKfS0_Pfi:
	.zero		924


//--------------------- SYMBOLS --------------------------

	.type		.nv.reservedSmem.offset0,@object
	.size		.nv.reservedSmem.offset0,0x4
	.type		.nv.reservedSmem.cap,@object
	.size		.nv.reservedSmem.cap,0x4
